//
// Generated by NVIDIA NVVM Compiler
//
// Compiler Build ID: CL-36424714
// Cuda compilation tools, release 13.0, V13.0.88
// Based on NVVM 20.0.0
//

.version 9.0
.target sm_100
.address_size 64

	// .globl	_Z12momCollisionPdS_S_S_S_S_S_S_iiidS_S_S_S_S_S_S_S_S_S_i
.func  (.param .b64 func_retval0) __internal_accurate_pow
(
	.param .b64 __internal_accurate_pow_param_0
)
;

.visible .entry _Z12momCollisionPdS_S_S_S_S_S_S_iiidS_S_S_S_S_S_S_S_S_S_i(
	.param .u64 .ptr .align 1 _Z12momCollisionPdS_S_S_S_S_S_S_iiidS_S_S_S_S_S_S_S_S_S_i_param_0,
	.param .u64 .ptr .align 1 _Z12momCollisionPdS_S_S_S_S_S_S_iiidS_S_S_S_S_S_S_S_S_S_i_param_1,
	.param .u64 .ptr .align 1 _Z12momCollisionPdS_S_S_S_S_S_S_iiidS_S_S_S_S_S_S_S_S_S_i_param_2,
	.param .u64 .ptr .align 1 _Z12momCollisionPdS_S_S_S_S_S_S_iiidS_S_S_S_S_S_S_S_S_S_i_param_3,
	.param .u64 .ptr .align 1 _Z12momCollisionPdS_S_S_S_S_S_S_iiidS_S_S_S_S_S_S_S_S_S_i_param_4,
	.param .u64 .ptr .align 1 _Z12momCollisionPdS_S_S_S_S_S_S_iiidS_S_S_S_S_S_S_S_S_S_i_param_5,
	.param .u64 .ptr .align 1 _Z12momCollisionPdS_S_S_S_S_S_S_iiidS_S_S_S_S_S_S_S_S_S_i_param_6,
	.param .u64 .ptr .align 1 _Z12momCollisionPdS_S_S_S_S_S_S_iiidS_S_S_S_S_S_S_S_S_S_i_param_7,
	.param .u32 _Z12momCollisionPdS_S_S_S_S_S_S_iiidS_S_S_S_S_S_S_S_S_S_i_param_8,
	.param .u32 _Z12momCollisionPdS_S_S_S_S_S_S_iiidS_S_S_S_S_S_S_S_S_S_i_param_9,
	.param .u32 _Z12momCollisionPdS_S_S_S_S_S_S_iiidS_S_S_S_S_S_S_S_S_S_i_param_10,
	.param .f64 _Z12momCollisionPdS_S_S_S_S_S_S_iiidS_S_S_S_S_S_S_S_S_S_i_param_11,
	.param .u64 .ptr .align 1 _Z12momCollisionPdS_S_S_S_S_S_S_iiidS_S_S_S_S_S_S_S_S_S_i_param_12,
	.param .u64 .ptr .align 1 _Z12momCollisionPdS_S_S_S_S_S_S_iiidS_S_S_S_S_S_S_S_S_S_i_param_13,
	.param .u64 .ptr .align 1 _Z12momCollisionPdS_S_S_S_S_S_S_iiidS_S_S_S_S_S_S_S_S_S_i_param_14,
	.param .u64 .ptr .align 1 _Z12momCollisionPdS_S_S_S_S_S_S_iiidS_S_S_S_S_S_S_S_S_S_i_param_15,
	.param .u64 .ptr .align 1 _Z12momCollisionPdS_S_S_S_S_S_S_iiidS_S_S_S_S_S_S_S_S_S_i_param_16,
	.param .u64 .ptr .align 1 _Z12momCollisionPdS_S_S_S_S_S_S_iiidS_S_S_S_S_S_S_S_S_S_i_param_17,
	.param .u64 .ptr .align 1 _Z12momCollisionPdS_S_S_S_S_S_S_iiidS_S_S_S_S_S_S_S_S_S_i_param_18,
	.param .u64 .ptr .align 1 _Z12momCollisionPdS_S_S_S_S_S_S_iiidS_S_S_S_S_S_S_S_S_S_i_param_19,
	.param .u64 .ptr .align 1 _Z12momCollisionPdS_S_S_S_S_S_S_iiidS_S_S_S_S_S_S_S_S_S_i_param_20,
	.param .u64 .ptr .align 1 _Z12momCollisionPdS_S_S_S_S_S_S_iiidS_S_S_S_S_S_S_S_S_S_i_param_21,
	.param .u32 _Z12momCollisionPdS_S_S_S_S_S_S_iiidS_S_S_S_S_S_S_S_S_S_i_param_22
)
{
	.local .align 8 .b8 	__local_depot0[152];
	.reg .b64 	%SP;
	.reg .b64 	%SPL;
	.reg .pred 	%p<101>;
	.reg .b32 	%r<233>;
	.reg .b64 	%rd<164>;
	.reg .b64 	%fd<383>;

	mov.u64 	%SPL, __local_depot0;
	ld.param.u64 	%rd29, [_Z12momCollisionPdS_S_S_S_S_S_S_iiidS_S_S_S_S_S_S_S_S_S_i_param_0];
	ld.param.u64 	%rd30, [_Z12momCollisionPdS_S_S_S_S_S_S_iiidS_S_S_S_S_S_S_S_S_S_i_param_1];
	ld.param.u64 	%rd31, [_Z12momCollisionPdS_S_S_S_S_S_S_iiidS_S_S_S_S_S_S_S_S_S_i_param_2];
	ld.param.u64 	%rd32, [_Z12momCollisionPdS_S_S_S_S_S_S_iiidS_S_S_S_S_S_S_S_S_S_i_param_3];
	ld.param.u64 	%rd33, [_Z12momCollisionPdS_S_S_S_S_S_S_iiidS_S_S_S_S_S_S_S_S_S_i_param_4];
	ld.param.u64 	%rd34, [_Z12momCollisionPdS_S_S_S_S_S_S_iiidS_S_S_S_S_S_S_S_S_S_i_param_5];
	ld.param.u64 	%rd35, [_Z12momCollisionPdS_S_S_S_S_S_S_iiidS_S_S_S_S_S_S_S_S_S_i_param_6];
	ld.param.u64 	%rd42, [_Z12momCollisionPdS_S_S_S_S_S_S_iiidS_S_S_S_S_S_S_S_S_S_i_param_7];
	ld.param.u32 	%r55, [_Z12momCollisionPdS_S_S_S_S_S_S_iiidS_S_S_S_S_S_S_S_S_S_i_param_8];
	ld.param.u32 	%r52, [_Z12momCollisionPdS_S_S_S_S_S_S_iiidS_S_S_S_S_S_S_S_S_S_i_param_9];
	ld.param.u32 	%r53, [_Z12momCollisionPdS_S_S_S_S_S_S_iiidS_S_S_S_S_S_S_S_S_S_i_param_10];
	ld.param.f64 	%fd76, [_Z12momCollisionPdS_S_S_S_S_S_S_iiidS_S_S_S_S_S_S_S_S_S_i_param_11];
	ld.param.u64 	%rd43, [_Z12momCollisionPdS_S_S_S_S_S_S_iiidS_S_S_S_S_S_S_S_S_S_i_param_12];
	ld.param.u64 	%rd44, [_Z12momCollisionPdS_S_S_S_S_S_S_iiidS_S_S_S_S_S_S_S_S_S_i_param_13];
	ld.param.u64 	%rd45, [_Z12momCollisionPdS_S_S_S_S_S_S_iiidS_S_S_S_S_S_S_S_S_S_i_param_14];
	ld.param.u64 	%rd46, [_Z12momCollisionPdS_S_S_S_S_S_S_iiidS_S_S_S_S_S_S_S_S_S_i_param_15];
	ld.param.u64 	%rd41, [_Z12momCollisionPdS_S_S_S_S_S_S_iiidS_S_S_S_S_S_S_S_S_S_i_param_21];
	ld.param.u32 	%r54, [_Z12momCollisionPdS_S_S_S_S_S_S_iiidS_S_S_S_S_S_S_S_S_S_i_param_22];
	cvta.to.global.u64 	%rd1, %rd46;
	cvta.to.global.u64 	%rd2, %rd45;
	cvta.to.global.u64 	%rd3, %rd44;
	cvta.to.global.u64 	%rd4, %rd43;
	cvta.to.global.u64 	%rd5, %rd42;
	add.u64 	%rd6, %SPL, 0;
	mov.u32 	%r56, %ctaid.x;
	mov.u32 	%r57, %ntid.x;
	mov.u32 	%r58, %tid.x;
	mad.lo.s32 	%r59, %r56, %r57, %r58;
	mov.u32 	%r60, %ctaid.y;
	mov.u32 	%r61, %ntid.y;
	mov.u32 	%r62, %tid.y;
	mad.lo.s32 	%r2, %r60, %r61, %r62;
	mov.u32 	%r63, %ctaid.z;
	mov.u32 	%r64, %ntid.z;
	mul.lo.s32 	%r3, %r63, %r64;
	mov.u32 	%r4, %tid.z;
	add.s32 	%r5, %r3, %r4;
	setp.lt.s32 	%p5, %r59, 1;
	add.s32 	%r65, %r55, -1;
	setp.ge.s32 	%p6, %r59, %r65;
	or.pred  	%p7, %p5, %p6;
	setp.eq.s32 	%p8, %r2, 0;
	mov.pred 	%p100, 0;
	or.pred  	%p9, %p8, %p7;
	@%p9 bra 	$L__BB0_2;
	add.s32 	%r66, %r52, -1;
	setp.lt.s32 	%p100, %r2, %r66;
$L__BB0_2:
	setp.eq.s32 	%p10, %r5, 0;
	not.pred 	%p11, %p100;
	or.pred  	%p12, %p11, %p10;
	add.s32 	%r67, %r53, -1;
	setp.ge.s32 	%p13, %r5, %r67;
	or.pred  	%p14, %p12, %p13;
	@%p14 bra 	$L__BB0_58;
	mad.lo.s32 	%r68, %r52, %r5, %r2;
	mad.lo.s32 	%r6, %r68, %r55, %r59;
	add.s32 	%r69, %r53, %r5;
	mad.lo.s32 	%r70, %r69, %r52, %r2;
	mad.lo.s32 	%r71, %r70, %r55, %r59;
	mul.wide.s32 	%rd48, %r71, 8;
	add.s64 	%rd49, %rd5, %rd48;
	ld.global.f64 	%fd77, [%rd49];
	mul.lo.s32 	%r72, %r53, 14;
	add.s32 	%r73, %r69, %r72;
	mad.lo.s32 	%r74, %r73, %r52, %r2;
	mad.lo.s32 	%r75, %r74, %r55, %r59;
	mul.wide.s32 	%rd50, %r75, 8;
	add.s64 	%rd51, %rd5, %rd50;
	ld.global.f64 	%fd78, [%rd51];
	add.f64 	%fd79, %fd77, %fd78;
	mul.lo.s32 	%r76, %r53, -6;
	add.s32 	%r77, %r73, %r76;
	mad.lo.s32 	%r78, %r77, %r52, %r2;
	mad.lo.s32 	%r79, %r78, %r55, %r59;
	mul.wide.s32 	%rd52, %r79, 8;
	add.s64 	%rd53, %rd5, %rd52;
	ld.global.f64 	%fd80, [%rd53];
	add.f64 	%fd81, %fd79, %fd80;
	shl.b32 	%r80, %r53, 1;
	sub.s32 	%r81, %r77, %r80;
	mad.lo.s32 	%r82, %r81, %r52, %r2;
	mad.lo.s32 	%r83, %r82, %r55, %r59;
	mul.wide.s32 	%rd54, %r83, 8;
	add.s64 	%rd55, %rd5, %rd54;
	ld.global.f64 	%fd82, [%rd55];
	add.f64 	%fd83, %fd81, %fd82;
	mul.lo.s32 	%r84, %r53, 6;
	add.s32 	%r85, %r81, %r84;
	mad.lo.s32 	%r86, %r85, %r52, %r2;
	mad.lo.s32 	%r87, %r86, %r55, %r59;
	mul.wide.s32 	%rd56, %r87, 8;
	add.s64 	%rd57, %rd5, %rd56;
	ld.global.f64 	%fd84, [%rd57];
	add.f64 	%fd85, %fd83, %fd84;
	mul.lo.s32 	%r88, %r53, -11;
	add.s32 	%r89, %r85, %r88;
	mad.lo.s32 	%r90, %r89, %r52, %r2;
	mad.lo.s32 	%r91, %r90, %r55, %r59;
	mul.wide.s32 	%rd58, %r91, 8;
	add.s64 	%rd59, %rd5, %rd58;
	ld.global.f64 	%fd86, [%rd59];
	shl.b32 	%r92, %r53, 3;
	add.s32 	%r93, %r89, %r92;
	mad.lo.s32 	%r94, %r93, %r52, %r2;
	mad.lo.s32 	%r95, %r94, %r55, %r59;
	mul.wide.s32 	%rd60, %r95, 8;
	add.s64 	%rd61, %rd5, %rd60;
	ld.global.f64 	%fd87, [%rd61];
	add.f64 	%fd88, %fd86, %fd87;
	add.s32 	%r96, %r93, %r84;
	mad.lo.s32 	%r97, %r96, %r52, %r2;
	mad.lo.s32 	%r98, %r97, %r55, %r59;
	mul.wide.s32 	%rd62, %r98, 8;
	add.s64 	%rd63, %rd5, %rd62;
	ld.global.f64 	%fd89, [%rd63];
	add.f64 	%fd90, %fd88, %fd89;
	sub.s32 	%r99, %r96, %r80;
	mad.lo.s32 	%r100, %r99, %r52, %r2;
	mad.lo.s32 	%r101, %r100, %r55, %r59;
	mul.wide.s32 	%rd64, %r101, 8;
	add.s64 	%rd65, %rd5, %rd64;
	ld.global.f64 	%fd91, [%rd65];
	add.f64 	%fd92, %fd90, %fd91;
	add.f64 	%fd93, %fd92, %fd82;
	sub.f64 	%fd94, %fd85, %fd93;
	cvta.to.global.u64 	%rd66, %rd29;
	mul.wide.s32 	%rd67, %r6, 8;
	add.s64 	%rd7, %rd66, %rd67;
	ld.global.f64 	%fd95, [%rd7];
	div.rn.f64 	%fd96, %fd94, %fd95;
	cvta.to.global.u64 	%rd68, %rd33;
	add.s64 	%rd8, %rd68, %rd67;
	ld.global.f64 	%fd97, [%rd8];
	mul.f64 	%fd98, %fd97, 0d3FE0000000000000;
	div.rn.f64 	%fd99, %fd98, %fd95;
	add.f64 	%fd100, %fd96, %fd99;
	cvta.to.global.u64 	%rd69, %rd30;
	add.s64 	%rd9, %rd69, %rd67;
	st.global.f64 	[%rd9], %fd100;
	add.s32 	%r102, %r99, %r88;
	mad.lo.s32 	%r103, %r102, %r52, %r2;
	mad.lo.s32 	%r104, %r103, %r55, %r59;
	mul.wide.s32 	%rd70, %r104, 8;
	add.s64 	%rd71, %rd5, %rd70;
	ld.global.f64 	%fd101, [%rd71];
	ld.global.f64 	%fd102, [%rd55];
	add.f64 	%fd103, %fd101, %fd102;
	ld.global.f64 	%fd104, [%rd65];
	add.f64 	%fd105, %fd103, %fd104;
	add.s32 	%r105, %r102, %r72;
	mad.lo.s32 	%r106, %r105, %r52, %r2;
	mad.lo.s32 	%r107, %r106, %r55, %r59;
	mul.wide.s32 	%rd72, %r107, 8;
	add.s64 	%rd73, %rd5, %rd72;
	ld.global.f64 	%fd106, [%rd73];
	add.f64 	%fd107, %fd105, %fd106;
	add.s32 	%r108, %r105, %r76;
	mad.lo.s32 	%r109, %r108, %r52, %r2;
	mad.lo.s32 	%r110, %r109, %r55, %r59;
	mul.wide.s32 	%rd74, %r110, 8;
	add.s64 	%rd75, %rd5, %rd74;
	ld.global.f64 	%fd108, [%rd75];
	add.f64 	%fd109, %fd107, %fd108;
	mad.lo.s32 	%r111, %r53, -7, %r108;
	mad.lo.s32 	%r112, %r111, %r52, %r2;
	mad.lo.s32 	%r113, %r112, %r55, %r59;
	mul.wide.s32 	%rd76, %r113, 8;
	add.s64 	%rd77, %rd5, %rd76;
	ld.global.f64 	%fd110, [%rd77];
	ld.global.f64 	%fd111, [%rd57];
	add.f64 	%fd112, %fd110, %fd111;
	shl.b32 	%r114, %r53, 2;
	add.s32 	%r115, %r111, %r114;
	mad.lo.s32 	%r116, %r115, %r52, %r2;
	mad.lo.s32 	%r117, %r116, %r55, %r59;
	mul.wide.s32 	%rd78, %r117, 8;
	add.s64 	%rd79, %rd5, %rd78;
	ld.global.f64 	%fd113, [%rd79];
	add.f64 	%fd114, %fd112, %fd113;
	add.s32 	%r118, %r92, %r111;
	mad.lo.s32 	%r119, %r118, %r52, %r2;
	mad.lo.s32 	%r120, %r119, %r55, %r59;
	mul.wide.s32 	%rd80, %r120, 8;
	add.s64 	%rd81, %rd5, %rd80;
	ld.global.f64 	%fd115, [%rd81];
	add.f64 	%fd116, %fd114, %fd115;
	add.s32 	%r121, %r118, %r84;
	mad.lo.s32 	%r122, %r121, %r52, %r2;
	mad.lo.s32 	%r123, %r122, %r55, %r59;
	mul.wide.s32 	%rd82, %r123, 8;
	add.s64 	%rd83, %rd5, %rd82;
	ld.global.f64 	%fd117, [%rd83];
	add.f64 	%fd118, %fd116, %fd117;
	sub.f64 	%fd119, %fd109, %fd118;
	ld.global.f64 	%fd120, [%rd7];
	div.rn.f64 	%fd121, %fd119, %fd120;
	cvta.to.global.u64 	%rd84, %rd34;
	add.s64 	%rd10, %rd84, %rd67;
	ld.global.f64 	%fd122, [%rd10];
	mul.f64 	%fd123, %fd122, 0d3FE0000000000000;
	div.rn.f64 	%fd124, %fd123, %fd120;
	add.f64 	%fd125, %fd121, %fd124;
	cvta.to.global.u64 	%rd85, %rd31;
	add.s64 	%rd11, %rd85, %rd67;
	st.global.f64 	[%rd11], %fd125;
	mad.lo.s32 	%r124, %r53, -12, %r121;
	mad.lo.s32 	%r125, %r124, %r52, %r2;
	mad.lo.s32 	%r126, %r125, %r55, %r59;
	mul.wide.s32 	%rd86, %r126, 8;
	add.s64 	%rd87, %rd5, %rd86;
	ld.global.f64 	%fd126, [%rd87];
	ld.global.f64 	%fd127, [%rd51];
	add.f64 	%fd128, %fd126, %fd127;
	ld.global.f64 	%fd129, [%rd61];
	add.f64 	%fd130, %fd128, %fd129;
	ld.global.f64 	%fd131, [%rd73];
	add.f64 	%fd132, %fd130, %fd131;
	ld.global.f64 	%fd133, [%rd81];
	add.f64 	%fd134, %fd132, %fd133;
	sub.s32 	%r127, %r124, %r53;
	mad.lo.s32 	%r128, %r127, %r52, %r2;
	mad.lo.s32 	%r129, %r128, %r55, %r59;
	mul.wide.s32 	%rd88, %r129, 8;
	add.s64 	%rd89, %rd5, %rd88;
	ld.global.f64 	%fd135, [%rd89];
	ld.global.f64 	%fd136, [%rd53];
	add.f64 	%fd137, %fd135, %fd136;
	ld.global.f64 	%fd138, [%rd63];
	add.f64 	%fd139, %fd137, %fd138;
	ld.global.f64 	%fd140, [%rd75];
	add.f64 	%fd141, %fd139, %fd140;
	ld.global.f64 	%fd142, [%rd83];
	add.f64 	%fd143, %fd141, %fd142;
	sub.f64 	%fd144, %fd134, %fd143;
	ld.global.f64 	%fd145, [%rd7];
	div.rn.f64 	%fd146, %fd144, %fd145;
	cvta.to.global.u64 	%rd90, %rd35;
	add.s64 	%rd12, %rd90, %rd67;
	ld.global.f64 	%fd147, [%rd12];
	mul.f64 	%fd148, %fd147, 0d3FE0000000000000;
	div.rn.f64 	%fd149, %fd148, %fd145;
	add.f64 	%fd1, %fd146, %fd149;
	cvta.to.global.u64 	%rd91, %rd32;
	add.s64 	%rd13, %rd91, %rd67;
	st.global.f64 	[%rd13], %fd1;
	ld.global.f64 	%fd2, [%rd9];
	{
	.reg .b32 %temp; 
	mov.b64 	{%temp, %r7}, %fd2;
	}
	mov.f64 	%fd150, 0d4000000000000000;
	{
	.reg .b32 %temp; 
	mov.b64 	{%temp, %r130}, %fd150;
	}
	and.b32  	%r9, %r130, 2146435072;
	setp.eq.s32 	%p15, %r9, 1062207488;
	abs.f64 	%fd3, %fd2;
	{ // callseq 0, 0
	.param .b64 param0;
	st.param.f64 	[param0], %fd3;
	.param .b64 retval0;
	call.uni (retval0), 
	__internal_accurate_pow, 
	(
	param0
	);
	ld.param.f64 	%fd151, [retval0];
	} // callseq 0
	setp.lt.s32 	%p16, %r7, 0;
	neg.f64 	%fd153, %fd151;
	selp.f64 	%fd154, %fd153, %fd151, %p15;
	selp.f64 	%fd369, %fd154, %fd151, %p16;
	setp.neu.f64 	%p17, %fd2, 0d0000000000000000;
	@%p17 bra 	$L__BB0_5;
	selp.b32 	%r131, %r7, 0, %p15;
	setp.lt.s32 	%p19, %r130, 0;
	or.b32  	%r132, %r131, 2146435072;
	selp.b32 	%r133, %r132, %r131, %p19;
	mov.b32 	%r134, 0;
	mov.b64 	%fd369, {%r134, %r133};
$L__BB0_5:
	add.f64 	%fd155, %fd2, 0d4000000000000000;
	{
	.reg .b32 %temp; 
	mov.b64 	{%temp, %r135}, %fd155;
	}
	and.b32  	%r136, %r135, 2146435072;
	setp.ne.s32 	%p20, %r136, 2146435072;
	@%p20 bra 	$L__BB0_10;
	setp.num.f64 	%p21, %fd2, %fd2;
	@%p21 bra 	$L__BB0_8;
	mov.f64 	%fd156, 0d4000000000000000;
	add.rn.f64 	%fd369, %fd2, %fd156;
	bra.uni 	$L__BB0_10;
$L__BB0_8:
	setp.neu.f64 	%p22, %fd3, 0d7FF0000000000000;
	@%p22 bra 	$L__BB0_10;
	setp.lt.s32 	%p23, %r7, 0;
	setp.eq.s32 	%p24, %r9, 1062207488;
	setp.lt.s32 	%p25, %r130, 0;
	selp.b32 	%r138, 0, 2146435072, %p25;
	and.b32  	%r139, %r130, 2147483647;
	setp.ne.s32 	%p26, %r139, 1071644672;
	or.b32  	%r140, %r138, -2147483648;
	selp.b32 	%r141, %r140, %r138, %p26;
	selp.b32 	%r142, %r141, %r138, %p24;
	selp.b32 	%r143, %r142, %r138, %p23;
	mov.b32 	%r144, 0;
	mov.b64 	%fd369, {%r144, %r143};
$L__BB0_10:
	setp.eq.s32 	%p27, %r9, 1062207488;
	setp.eq.f64 	%p28, %fd2, 0d3FF0000000000000;
	selp.f64 	%fd10, 0d3FF0000000000000, %fd369, %p28;
	ld.global.f64 	%fd11, [%rd11];
	{
	.reg .b32 %temp; 
	mov.b64 	{%temp, %r10}, %fd11;
	}
	abs.f64 	%fd12, %fd11;
	{ // callseq 1, 0
	.param .b64 param0;
	st.param.f64 	[param0], %fd12;
	.param .b64 retval0;
	call.uni (retval0), 
	__internal_accurate_pow, 
	(
	param0
	);
	ld.param.f64 	%fd157, [retval0];
	} // callseq 1
	setp.lt.s32 	%p29, %r10, 0;
	neg.f64 	%fd159, %fd157;
	selp.f64 	%fd160, %fd159, %fd157, %p27;
	selp.f64 	%fd371, %fd160, %fd157, %p29;
	setp.neu.f64 	%p30, %fd11, 0d0000000000000000;
	@%p30 bra 	$L__BB0_12;
	selp.b32 	%r146, %r10, 0, %p27;
	setp.lt.s32 	%p32, %r130, 0;
	or.b32  	%r147, %r146, 2146435072;
	selp.b32 	%r148, %r147, %r146, %p32;
	mov.b32 	%r149, 0;
	mov.b64 	%fd371, {%r149, %r148};
$L__BB0_12:
	add.f64 	%fd161, %fd11, 0d4000000000000000;
	{
	.reg .b32 %temp; 
	mov.b64 	{%temp, %r150}, %fd161;
	}
	and.b32  	%r151, %r150, 2146435072;
	setp.ne.s32 	%p33, %r151, 2146435072;
	@%p33 bra 	$L__BB0_17;
	setp.num.f64 	%p34, %fd11, %fd11;
	@%p34 bra 	$L__BB0_15;
	mov.f64 	%fd162, 0d4000000000000000;
	add.rn.f64 	%fd371, %fd11, %fd162;
	bra.uni 	$L__BB0_17;
$L__BB0_15:
	setp.neu.f64 	%p35, %fd12, 0d7FF0000000000000;
	@%p35 bra 	$L__BB0_17;
	setp.lt.s32 	%p38, %r130, 0;
	selp.b32 	%r153, 0, 2146435072, %p38;
	and.b32  	%r154, %r130, 2147483647;
	setp.ne.s32 	%p39, %r154, 1071644672;
	or.b32  	%r155, %r153, -2147483648;
	selp.b32 	%r156, %r155, %r153, %p39;
	selp.b32 	%r157, %r156, %r153, %p27;
	selp.b32 	%r158, %r157, %r153, %p29;
	mov.b32 	%r159, 0;
	mov.b64 	%fd371, {%r159, %r158};
$L__BB0_17:
	setp.eq.f64 	%p41, %fd11, 0d3FF0000000000000;
	selp.f64 	%fd163, 0d3FF0000000000000, %fd371, %p41;
	add.f64 	%fd19, %fd10, %fd163;
	{
	.reg .b32 %temp; 
	mov.b64 	{%temp, %r11}, %fd1;
	}
	abs.f64 	%fd20, %fd1;
	{ // callseq 2, 0
	.param .b64 param0;
	st.param.f64 	[param0], %fd20;
	.param .b64 retval0;
	call.uni (retval0), 
	__internal_accurate_pow, 
	(
	param0
	);
	ld.param.f64 	%fd164, [retval0];
	} // callseq 2
	setp.lt.s32 	%p42, %r11, 0;
	neg.f64 	%fd166, %fd164;
	selp.f64 	%fd167, %fd166, %fd164, %p27;
	selp.f64 	%fd373, %fd167, %fd164, %p42;
	setp.neu.f64 	%p43, %fd1, 0d0000000000000000;
	@%p43 bra 	$L__BB0_19;
	selp.b32 	%r161, %r11, 0, %p27;
	setp.lt.s32 	%p45, %r130, 0;
	or.b32  	%r162, %r161, 2146435072;
	selp.b32 	%r163, %r162, %r161, %p45;
	mov.b32 	%r164, 0;
	mov.b64 	%fd373, {%r164, %r163};
$L__BB0_19:
	add.f64 	%fd168, %fd1, 0d4000000000000000;
	{
	.reg .b32 %temp; 
	mov.b64 	{%temp, %r165}, %fd168;
	}
	and.b32  	%r166, %r165, 2146435072;
	setp.ne.s32 	%p46, %r166, 2146435072;
	@%p46 bra 	$L__BB0_24;
	setp.num.f64 	%p47, %fd1, %fd1;
	@%p47 bra 	$L__BB0_22;
	mov.f64 	%fd169, 0d4000000000000000;
	add.rn.f64 	%fd373, %fd1, %fd169;
	bra.uni 	$L__BB0_24;
$L__BB0_22:
	setp.neu.f64 	%p48, %fd20, 0d7FF0000000000000;
	@%p48 bra 	$L__BB0_24;
	setp.lt.s32 	%p49, %r11, 0;
	setp.eq.s32 	%p50, %r9, 1062207488;
	setp.lt.s32 	%p51, %r130, 0;
	selp.b32 	%r168, 0, 2146435072, %p51;
	and.b32  	%r169, %r130, 2147483647;
	setp.ne.s32 	%p52, %r169, 1071644672;
	or.b32  	%r170, %r168, -2147483648;
	selp.b32 	%r171, %r170, %r168, %p52;
	selp.b32 	%r172, %r171, %r168, %p50;
	selp.b32 	%r173, %r172, %r168, %p49;
	mov.b32 	%r174, 0;
	mov.b64 	%fd373, {%r174, %r173};
$L__BB0_24:
	setp.eq.f64 	%p53, %fd1, 0d3FF0000000000000;
	selp.f64 	%fd170, 0d3FF0000000000000, %fd373, %p53;
	add.f64 	%fd171, %fd19, %fd170;
	mul.f64 	%fd172, %fd171, 0d3FE0000000000000;
	div.rn.f64 	%fd27, %fd172, %fd76;
	setp.lt.s32 	%p54, %r54, 1;
	@%p54 bra 	$L__BB0_57;
	mul.lo.s32 	%r176, %r52, %r55;
	mul.lo.s32 	%r12, %r176, %r53;
	ld.global.f64 	%fd378, [%rd7];
	and.b32  	%r13, %r54, 15;
	setp.lt.u32 	%p55, %r54, 16;
	mov.b32 	%r222, 0;
	@%p55 bra 	$L__BB0_28;
	and.b32  	%r222, %r54, 2147483632;
	neg.s32 	%r228, %r222;
	mul.lo.s32 	%r177, %r53, %r52;
	mul.lo.s32 	%r178, %r177, %r55;
	shl.b32 	%r16, %r178, 4;
	mul.wide.s32 	%rd94, %r12, 8;
	mov.u32 	%r227, %r6;
$L__BB0_27:
	.pragma "nounroll";
	mul.wide.s32 	%rd92, %r227, 8;
	add.s64 	%rd93, %rd5, %rd92;
	ld.global.f64 	%fd173, [%rd93];
	add.f64 	%fd174, %fd173, %fd378;
	st.global.f64 	[%rd7], %fd174;
	add.s64 	%rd95, %rd93, %rd94;
	ld.global.f64 	%fd175, [%rd95];
	add.f64 	%fd176, %fd175, %fd174;
	st.global.f64 	[%rd7], %fd176;
	add.s64 	%rd96, %rd95, %rd94;
	ld.global.f64 	%fd177, [%rd96];
	add.f64 	%fd178, %fd177, %fd176;
	st.global.f64 	[%rd7], %fd178;
	add.s64 	%rd97, %rd96, %rd94;
	ld.global.f64 	%fd179, [%rd97];
	add.f64 	%fd180, %fd179, %fd178;
	st.global.f64 	[%rd7], %fd180;
	add.s64 	%rd98, %rd97, %rd94;
	ld.global.f64 	%fd181, [%rd98];
	add.f64 	%fd182, %fd181, %fd180;
	st.global.f64 	[%rd7], %fd182;
	add.s64 	%rd99, %rd98, %rd94;
	ld.global.f64 	%fd183, [%rd99];
	add.f64 	%fd184, %fd183, %fd182;
	st.global.f64 	[%rd7], %fd184;
	add.s64 	%rd100, %rd99, %rd94;
	ld.global.f64 	%fd185, [%rd100];
	add.f64 	%fd186, %fd185, %fd184;
	st.global.f64 	[%rd7], %fd186;
	add.s64 	%rd101, %rd100, %rd94;
	ld.global.f64 	%fd187, [%rd101];
	add.f64 	%fd188, %fd187, %fd186;
	st.global.f64 	[%rd7], %fd188;
	add.s64 	%rd102, %rd101, %rd94;
	ld.global.f64 	%fd189, [%rd102];
	add.f64 	%fd190, %fd189, %fd188;
	st.global.f64 	[%rd7], %fd190;
	add.s64 	%rd103, %rd102, %rd94;
	ld.global.f64 	%fd191, [%rd103];
	add.f64 	%fd192, %fd191, %fd190;
	st.global.f64 	[%rd7], %fd192;
	add.s64 	%rd104, %rd103, %rd94;
	ld.global.f64 	%fd193, [%rd104];
	add.f64 	%fd194, %fd193, %fd192;
	st.global.f64 	[%rd7], %fd194;
	add.s64 	%rd105, %rd104, %rd94;
	ld.global.f64 	%fd195, [%rd105];
	add.f64 	%fd196, %fd195, %fd194;
	st.global.f64 	[%rd7], %fd196;
	add.s64 	%rd106, %rd105, %rd94;
	ld.global.f64 	%fd197, [%rd106];
	add.f64 	%fd198, %fd197, %fd196;
	st.global.f64 	[%rd7], %fd198;
	add.s64 	%rd107, %rd106, %rd94;
	ld.global.f64 	%fd199, [%rd107];
	add.f64 	%fd200, %fd199, %fd198;
	st.global.f64 	[%rd7], %fd200;
	add.s64 	%rd108, %rd107, %rd94;
	ld.global.f64 	%fd201, [%rd108];
	add.f64 	%fd202, %fd201, %fd200;
	st.global.f64 	[%rd7], %fd202;
	add.s64 	%rd109, %rd108, %rd94;
	ld.global.f64 	%fd203, [%rd109];
	add.f64 	%fd378, %fd203, %fd202;
	st.global.f64 	[%rd7], %fd378;
	add.s32 	%r228, %r228, 16;
	add.s32 	%r227, %r227, %r16;
	setp.eq.s32 	%p56, %r228, 0;
	@%p56 bra 	$L__BB0_28;
	bra.uni 	$L__BB0_27;
$L__BB0_28:
	setp.eq.s32 	%p57, %r13, 0;
	@%p57 bra 	$L__BB0_37;
	and.b32  	%r18, %r54, 7;
	setp.lt.u32 	%p58, %r13, 8;
	@%p58 bra 	$L__BB0_31;
	mad.lo.s32 	%r179, %r12, %r222, %r6;
	mul.wide.s32 	%rd110, %r179, 8;
	add.s64 	%rd111, %rd5, %rd110;
	ld.global.f64 	%fd204, [%rd111];
	add.f64 	%fd205, %fd204, %fd378;
	st.global.f64 	[%rd7], %fd205;
	mul.wide.s32 	%rd112, %r12, 8;
	add.s64 	%rd113, %rd111, %rd112;
	ld.global.f64 	%fd206, [%rd113];
	add.f64 	%fd207, %fd206, %fd205;
	st.global.f64 	[%rd7], %fd207;
	add.s64 	%rd114, %rd113, %rd112;
	ld.global.f64 	%fd208, [%rd114];
	add.f64 	%fd209, %fd208, %fd207;
	st.global.f64 	[%rd7], %fd209;
	add.s64 	%rd115, %rd114, %rd112;
	ld.global.f64 	%fd210, [%rd115];
	add.f64 	%fd211, %fd210, %fd209;
	st.global.f64 	[%rd7], %fd211;
	add.s64 	%rd116, %rd115, %rd112;
	ld.global.f64 	%fd212, [%rd116];
	add.f64 	%fd213, %fd212, %fd211;
	st.global.f64 	[%rd7], %fd213;
	add.s64 	%rd117, %rd116, %rd112;
	ld.global.f64 	%fd214, [%rd117];
	add.f64 	%fd215, %fd214, %fd213;
	st.global.f64 	[%rd7], %fd215;
	add.s64 	%rd118, %rd117, %rd112;
	ld.global.f64 	%fd216, [%rd118];
	add.f64 	%fd217, %fd216, %fd215;
	st.global.f64 	[%rd7], %fd217;
	add.s64 	%rd119, %rd118, %rd112;
	ld.global.f64 	%fd218, [%rd119];
	add.f64 	%fd378, %fd218, %fd217;
	st.global.f64 	[%rd7], %fd378;
	add.s32 	%r222, %r222, 8;
$L__BB0_31:
	setp.eq.s32 	%p59, %r18, 0;
	@%p59 bra 	$L__BB0_37;
	and.b32  	%r21, %r54, 3;
	setp.lt.u32 	%p60, %r18, 4;
	@%p60 bra 	$L__BB0_34;
	mad.lo.s32 	%r180, %r12, %r222, %r6;
	mul.wide.s32 	%rd120, %r180, 8;
	add.s64 	%rd121, %rd5, %rd120;
	ld.global.f64 	%fd219, [%rd121];
	add.f64 	%fd220, %fd219, %fd378;
	st.global.f64 	[%rd7], %fd220;
	mul.wide.s32 	%rd122, %r12, 8;
	add.s64 	%rd123, %rd121, %rd122;
	ld.global.f64 	%fd221, [%rd123];
	add.f64 	%fd222, %fd221, %fd220;
	st.global.f64 	[%rd7], %fd222;
	add.s64 	%rd124, %rd123, %rd122;
	ld.global.f64 	%fd223, [%rd124];
	add.f64 	%fd224, %fd223, %fd222;
	st.global.f64 	[%rd7], %fd224;
	add.s64 	%rd125, %rd124, %rd122;
	ld.global.f64 	%fd225, [%rd125];
	add.f64 	%fd378, %fd225, %fd224;
	st.global.f64 	[%rd7], %fd378;
	add.s32 	%r222, %r222, 4;
$L__BB0_34:
	setp.eq.s32 	%p61, %r21, 0;
	@%p61 bra 	$L__BB0_37;
	mad.lo.s32 	%r181, %r222, %r53, %r5;
	mad.lo.s32 	%r182, %r52, %r181, %r2;
	mad.lo.s32 	%r226, %r55, %r182, %r59;
	mul.lo.s32 	%r183, %r53, %r52;
	mul.lo.s32 	%r25, %r183, %r55;
	neg.s32 	%r225, %r21;
$L__BB0_36:
	.pragma "nounroll";
	mul.wide.s32 	%rd126, %r226, 8;
	add.s64 	%rd127, %rd5, %rd126;
	ld.global.f64 	%fd226, [%rd127];
	add.f64 	%fd378, %fd226, %fd378;
	st.global.f64 	[%rd7], %fd378;
	add.s32 	%r226, %r226, %r25;
	add.s32 	%r225, %r225, 1;
	setp.ne.s32 	%p62, %r225, 0;
	@%p62 bra 	$L__BB0_36;
$L__BB0_37:
	setp.eq.s32 	%p63, %r9, 1062207488;
	ld.global.f64 	%fd37, [%rd9];
	ld.global.f64 	%fd38, [%rd11];
	ld.global.f64 	%fd39, [%rd13];
	setp.lt.s32 	%p64, %r130, 0;
	selp.b32 	%r31, 0, 2146435072, %p64;
	and.b32  	%r185, %r130, 2147483647;
	setp.ne.s32 	%p65, %r185, 1071644672;
	and.pred  	%p3, %p63, %p65;
	or.b32  	%r32, %r31, -2147483648;
	ld.global.f64 	%fd40, [%rd8];
	ld.global.f64 	%fd41, [%rd10];
	ld.global.f64 	%fd42, [%rd12];
	mul.f64 	%fd43, %fd76, %fd378;
	setp.eq.s32 	%p66, %r54, 1;
	mov.b32 	%r232, 0;
	@%p66 bra 	$L__BB0_50;
	and.b32  	%r232, %r54, 2147483646;
	neg.s32 	%r231, %r232;
	add.s32 	%r186, %r4, %r53;
	add.s32 	%r187, %r186, %r3;
	mad.lo.s32 	%r188, %r52, %r187, %r2;
	mad.lo.s32 	%r230, %r55, %r188, %r59;
	mul.lo.s32 	%r189, %r53, %r52;
	mul.lo.s32 	%r190, %r189, %r55;
	shl.b32 	%r36, %r190, 1;
	add.s64 	%rd163, %rd4, 8;
	add.s64 	%rd162, %rd6, 8;
	add.s64 	%rd161, %rd3, 8;
	add.s64 	%rd160, %rd1, 8;
	add.s64 	%rd159, %rd2, 8;
	mov.u32 	%r229, %r6;
$L__BB0_39:
	ld.global.f64 	%fd46, [%rd163+-8];
	ld.global.f64 	%fd47, [%rd161+-8];
	mul.f64 	%fd227, %fd38, %fd47;
	fma.rn.f64 	%fd228, %fd37, %fd46, %fd227;
	ld.global.f64 	%fd48, [%rd159+-8];
	fma.rn.f64 	%fd229, %fd39, %fd48, %fd228;
	div.rn.f64 	%fd49, %fd229, %fd76;
	ld.global.f64 	%fd50, [%rd160+-8];
	{
	.reg .b32 %temp; 
	mov.b64 	{%temp, %r44}, %fd49;
	}
	abs.f64 	%fd51, %fd49;
	{ // callseq 3, 0
	.param .b64 param0;
	st.param.f64 	[param0], %fd51;
	.param .b64 retval0;
	call.uni (retval0), 
	__internal_accurate_pow, 
	(
	param0
	);
	ld.param.f64 	%fd230, [retval0];
	} // callseq 3
	setp.lt.s32 	%p70, %r44, 0;
	neg.f64 	%fd232, %fd230;
	selp.f64 	%fd233, %fd232, %fd230, %p63;
	selp.f64 	%fd234, %fd233, %fd230, %p70;
	setp.eq.f64 	%p71, %fd49, 0d0000000000000000;
	selp.b32 	%r191, %r44, 0, %p63;
	or.b32  	%r192, %r191, 2146435072;
	selp.b32 	%r193, %r192, %r191, %p64;
	mov.b32 	%r194, 0;
	mov.b64 	%fd235, {%r194, %r193};
	selp.f64 	%fd380, %fd235, %fd234, %p71;
	add.f64 	%fd236, %fd49, 0d4000000000000000;
	{
	.reg .b32 %temp; 
	mov.b64 	{%temp, %r195}, %fd236;
	}
	and.b32  	%r196, %r195, 2146435072;
	setp.ne.s32 	%p72, %r196, 2146435072;
	@%p72 bra 	$L__BB0_44;
	setp.num.f64 	%p73, %fd49, %fd49;
	@%p73 bra 	$L__BB0_42;
	mov.f64 	%fd237, 0d4000000000000000;
	add.rn.f64 	%fd380, %fd49, %fd237;
	bra.uni 	$L__BB0_44;
$L__BB0_42:
	setp.neu.f64 	%p74, %fd51, 0d7FF0000000000000;
	@%p74 bra 	$L__BB0_44;
	selp.b32 	%r197, %r32, %r31, %p3;
	selp.b32 	%r198, %r197, %r31, %p70;
	mov.b32 	%r199, 0;
	mov.b64 	%fd380, {%r199, %r198};
$L__BB0_44:
	setp.eq.f64 	%p79, %fd49, 0d3FF0000000000000;
	mul.f64 	%fd238, %fd380, 0d3FE0000000000000;
	selp.f64 	%fd239, 0d3FE0000000000000, %fd238, %p79;
	add.f64 	%fd240, %fd49, %fd239;
	sub.f64 	%fd241, %fd240, %fd27;
	fma.rn.f64 	%fd242, %fd378, %fd241, %fd378;
	mul.f64 	%fd243, %fd50, %fd242;
	sub.f64 	%fd244, %fd46, %fd37;
	sub.f64 	%fd245, %fd47, %fd38;
	mul.f64 	%fd246, %fd245, %fd41;
	fma.rn.f64 	%fd247, %fd244, %fd40, %fd246;
	sub.f64 	%fd248, %fd48, %fd39;
	fma.rn.f64 	%fd249, %fd248, %fd42, %fd247;
	mul.f64 	%fd250, %fd243, %fd249;
	div.rn.f64 	%fd251, %fd250, %fd43;
	mul.f64 	%fd252, %fd251, 0d3FE0000000000000;
	sub.f64 	%fd253, %fd243, %fd252;
	mul.wide.s32 	%rd128, %r229, 8;
	add.s64 	%rd129, %rd5, %rd128;
	ld.global.f64 	%fd254, [%rd129];
	sub.f64 	%fd255, %fd254, %fd253;
	st.local.f64 	[%rd162+-8], %fd255;
	ld.global.f64 	%fd56, [%rd163];
	ld.global.f64 	%fd57, [%rd161];
	mul.f64 	%fd256, %fd38, %fd57;
	fma.rn.f64 	%fd257, %fd37, %fd56, %fd256;
	ld.global.f64 	%fd58, [%rd159];
	fma.rn.f64 	%fd258, %fd39, %fd58, %fd257;
	div.rn.f64 	%fd59, %fd258, %fd76;
	ld.global.f64 	%fd60, [%rd160];
	{
	.reg .b32 %temp; 
	mov.b64 	{%temp, %r45}, %fd59;
	}
	abs.f64 	%fd61, %fd59;
	{ // callseq 4, 0
	.param .b64 param0;
	st.param.f64 	[param0], %fd61;
	.param .b64 retval0;
	call.uni (retval0), 
	__internal_accurate_pow, 
	(
	param0
	);
	ld.param.f64 	%fd259, [retval0];
	} // callseq 4
	setp.lt.s32 	%p80, %r45, 0;
	neg.f64 	%fd261, %fd259;
	selp.f64 	%fd262, %fd261, %fd259, %p63;
	selp.f64 	%fd263, %fd262, %fd259, %p80;
	setp.eq.f64 	%p81, %fd59, 0d0000000000000000;
	selp.b32 	%r200, %r45, 0, %p63;
	or.b32  	%r201, %r200, 2146435072;
	selp.b32 	%r202, %r201, %r200, %p64;
	mov.b32 	%r203, 0;
	mov.b64 	%fd264, {%r203, %r202};
	selp.f64 	%fd381, %fd264, %fd263, %p81;
	add.f64 	%fd265, %fd59, 0d4000000000000000;
	{
	.reg .b32 %temp; 
	mov.b64 	{%temp, %r204}, %fd265;
	}
	and.b32  	%r205, %r204, 2146435072;
	setp.ne.s32 	%p82, %r205, 2146435072;
	@%p82 bra 	$L__BB0_49;
	setp.nan.f64 	%p83, %fd59, %fd59;
	@%p83 bra 	$L__BB0_48;
	setp.neu.f64 	%p84, %fd61, 0d7FF0000000000000;
	@%p84 bra 	$L__BB0_49;
	selp.b32 	%r206, %r32, %r31, %p3;
	selp.b32 	%r207, %r206, %r31, %p80;
	mov.b32 	%r208, 0;
	mov.b64 	%fd381, {%r208, %r207};
	bra.uni 	$L__BB0_49;
$L__BB0_48:
	mov.f64 	%fd266, 0d4000000000000000;
	add.rn.f64 	%fd381, %fd59, %fd266;
$L__BB0_49:
	setp.eq.f64 	%p86, %fd59, 0d3FF0000000000000;
	mul.f64 	%fd267, %fd381, 0d3FE0000000000000;
	selp.f64 	%fd268, 0d3FE0000000000000, %fd267, %p86;
	add.f64 	%fd269, %fd59, %fd268;
	sub.f64 	%fd270, %fd269, %fd27;
	fma.rn.f64 	%fd271, %fd378, %fd270, %fd378;
	mul.f64 	%fd272, %fd60, %fd271;
	sub.f64 	%fd273, %fd56, %fd37;
	sub.f64 	%fd274, %fd57, %fd38;
	mul.f64 	%fd275, %fd274, %fd41;
	fma.rn.f64 	%fd276, %fd273, %fd40, %fd275;
	sub.f64 	%fd277, %fd58, %fd39;
	fma.rn.f64 	%fd278, %fd277, %fd42, %fd276;
	mul.f64 	%fd279, %fd272, %fd278;
	div.rn.f64 	%fd280, %fd279, %fd43;
	mul.f64 	%fd281, %fd280, 0d3FE0000000000000;
	sub.f64 	%fd282, %fd272, %fd281;
	mul.wide.s32 	%rd130, %r230, 8;
	add.s64 	%rd131, %rd5, %rd130;
	ld.global.f64 	%fd283, [%rd131];
	sub.f64 	%fd284, %fd283, %fd282;
	st.local.f64 	[%rd162], %fd284;
	add.s32 	%r231, %r231, 2;
	add.s32 	%r230, %r230, %r36;
	add.s32 	%r229, %r229, %r36;
	add.s64 	%rd163, %rd163, 16;
	add.s64 	%rd162, %rd162, 16;
	add.s64 	%rd161, %rd161, 16;
	add.s64 	%rd160, %rd160, 16;
	add.s64 	%rd159, %rd159, 16;
	setp.ne.s32 	%p87, %r231, 0;
	@%p87 bra 	$L__BB0_39;
$L__BB0_50:
	and.b32  	%r209, %r54, 1;
	setp.eq.b32 	%p88, %r209, 1;
	not.pred 	%p89, %p88;
	@%p89 bra 	$L__BB0_57;
	setp.lt.s32 	%p90, %r130, 0;
	setp.eq.s32 	%p91, %r9, 1062207488;
	mul.wide.u32 	%rd132, %r232, 8;
	add.s64 	%rd133, %rd4, %rd132;
	ld.global.f64 	%fd66, [%rd133];
	add.s64 	%rd134, %rd3, %rd132;
	ld.global.f64 	%fd67, [%rd134];
	mul.f64 	%fd285, %fd38, %fd67;
	fma.rn.f64 	%fd286, %fd37, %fd66, %fd285;
	add.s64 	%rd135, %rd2, %rd132;
	ld.global.f64 	%fd68, [%rd135];
	fma.rn.f64 	%fd287, %fd39, %fd68, %fd286;
	div.rn.f64 	%fd69, %fd287, %fd76;
	add.s64 	%rd136, %rd1, %rd132;
	ld.global.f64 	%fd70, [%rd136];
	{
	.reg .b32 %temp; 
	mov.b64 	{%temp, %r50}, %fd69;
	}
	abs.f64 	%fd71, %fd69;
	{ // callseq 5, 0
	.param .b64 param0;
	st.param.f64 	[param0], %fd71;
	.param .b64 retval0;
	call.uni (retval0), 
	__internal_accurate_pow, 
	(
	param0
	);
	ld.param.f64 	%fd288, [retval0];
	} // callseq 5
	setp.lt.s32 	%p93, %r50, 0;
	neg.f64 	%fd290, %fd288;
	selp.f64 	%fd291, %fd290, %fd288, %p91;
	selp.f64 	%fd292, %fd291, %fd288, %p93;
	setp.eq.f64 	%p94, %fd69, 0d0000000000000000;
	selp.b32 	%r210, %r50, 0, %p91;
	or.b32  	%r211, %r210, 2146435072;
	selp.b32 	%r212, %r211, %r210, %p90;
	mov.b32 	%r213, 0;
	mov.b64 	%fd293, {%r213, %r212};
	selp.f64 	%fd382, %fd293, %fd292, %p94;
	add.f64 	%fd294, %fd69, 0d4000000000000000;
	{
	.reg .b32 %temp; 
	mov.b64 	{%temp, %r214}, %fd294;
	}
	and.b32  	%r215, %r214, 2146435072;
	setp.ne.s32 	%p95, %r215, 2146435072;
	@%p95 bra 	$L__BB0_56;
	setp.nan.f64 	%p96, %fd69, %fd69;
	@%p96 bra 	$L__BB0_55;
	setp.neu.f64 	%p97, %fd71, 0d7FF0000000000000;
	@%p97 bra 	$L__BB0_56;
	setp.lt.s32 	%p98, %r50, 0;
	selp.b32 	%r216, %r32, %r31, %p3;
	selp.b32 	%r217, %r216, %r31, %p98;
	mov.b32 	%r218, 0;
	mov.b64 	%fd382, {%r218, %r217};
	bra.uni 	$L__BB0_56;
$L__BB0_55:
	mov.f64 	%fd295, 0d4000000000000000;
	add.rn.f64 	%fd382, %fd69, %fd295;
$L__BB0_56:
	setp.eq.f64 	%p99, %fd69, 0d3FF0000000000000;
	mul.f64 	%fd296, %fd382, 0d3FE0000000000000;
	selp.f64 	%fd297, 0d3FE0000000000000, %fd296, %p99;
	add.f64 	%fd298, %fd69, %fd297;
	sub.f64 	%fd299, %fd298, %fd27;
	fma.rn.f64 	%fd300, %fd378, %fd299, %fd378;
	mul.f64 	%fd301, %fd70, %fd300;
	sub.f64 	%fd302, %fd66, %fd37;
	sub.f64 	%fd303, %fd67, %fd38;
	mul.f64 	%fd304, %fd303, %fd41;
	fma.rn.f64 	%fd305, %fd302, %fd40, %fd304;
	sub.f64 	%fd306, %fd68, %fd39;
	fma.rn.f64 	%fd307, %fd306, %fd42, %fd305;
	mul.f64 	%fd308, %fd301, %fd307;
	div.rn.f64 	%fd309, %fd308, %fd43;
	mul.f64 	%fd310, %fd309, 0d3FE0000000000000;
	sub.f64 	%fd311, %fd301, %fd310;
	mad.lo.s32 	%r219, %r232, %r53, %r5;
	mad.lo.s32 	%r220, %r219, %r52, %r2;
	mad.lo.s32 	%r221, %r220, %r55, %r59;
	mul.wide.s32 	%rd137, %r221, 8;
	add.s64 	%rd138, %rd5, %rd137;
	ld.global.f64 	%fd312, [%rd138];
	sub.f64 	%fd313, %fd312, %fd311;
	add.s64 	%rd140, %rd6, %rd132;
	st.local.f64 	[%rd140], %fd313;
$L__BB0_57:
	ld.param.u64 	%rd158, [_Z12momCollisionPdS_S_S_S_S_S_S_iiidS_S_S_S_S_S_S_S_S_S_i_param_20];
	ld.param.u64 	%rd157, [_Z12momCollisionPdS_S_S_S_S_S_S_iiidS_S_S_S_S_S_S_S_S_S_i_param_19];
	ld.param.u64 	%rd156, [_Z12momCollisionPdS_S_S_S_S_S_S_iiidS_S_S_S_S_S_S_S_S_S_i_param_18];
	ld.param.u64 	%rd155, [_Z12momCollisionPdS_S_S_S_S_S_S_iiidS_S_S_S_S_S_S_S_S_S_i_param_17];
	ld.param.u64 	%rd154, [_Z12momCollisionPdS_S_S_S_S_S_S_iiidS_S_S_S_S_S_S_S_S_S_i_param_16];
	ld.local.f64 	%fd314, [%rd6+16];
	ld.local.f64 	%fd315, [%rd6+24];
	add.f64 	%fd316, %fd314, %fd315;
	ld.local.f64 	%fd317, [%rd6+64];
	add.f64 	%fd318, %fd316, %fd317;
	ld.local.f64 	%fd319, [%rd6+72];
	add.f64 	%fd320, %fd318, %fd319;
	ld.local.f64 	%fd321, [%rd6+80];
	add.f64 	%fd322, %fd320, %fd321;
	ld.local.f64 	%fd323, [%rd6+88];
	add.f64 	%fd324, %fd322, %fd323;
	ld.local.f64 	%fd325, [%rd6+112];
	add.f64 	%fd326, %fd324, %fd325;
	ld.local.f64 	%fd327, [%rd6+120];
	add.f64 	%fd328, %fd326, %fd327;
	ld.local.f64 	%fd329, [%rd6+128];
	add.f64 	%fd330, %fd328, %fd329;
	ld.local.f64 	%fd331, [%rd6+136];
	add.f64 	%fd332, %fd330, %fd331;
	cvta.to.global.u64 	%rd141, %rd154;
	mul.wide.s32 	%rd142, %r6, 8;
	add.s64 	%rd143, %rd141, %rd142;
	st.global.f64 	[%rd143], %fd332;
	ld.local.f64 	%fd333, [%rd6+32];
	ld.local.f64 	%fd334, [%rd6+40];
	add.f64 	%fd335, %fd333, %fd334;
	add.f64 	%fd336, %fd335, %fd317;
	add.f64 	%fd337, %fd336, %fd319;
	ld.local.f64 	%fd338, [%rd6+96];
	add.f64 	%fd339, %fd337, %fd338;
	ld.local.f64 	%fd340, [%rd6+104];
	add.f64 	%fd341, %fd339, %fd340;
	add.f64 	%fd342, %fd341, %fd325;
	add.f64 	%fd343, %fd342, %fd327;
	ld.local.f64 	%fd344, [%rd6+144];
	add.f64 	%fd345, %fd343, %fd344;
	ld.local.f64 	%fd346, [%rd6+152];
	add.f64 	%fd347, %fd345, %fd346;
	cvta.to.global.u64 	%rd144, %rd155;
	add.s64 	%rd145, %rd144, %rd142;
	st.global.f64 	[%rd145], %fd347;
	ld.local.f64 	%fd348, [%rd6+48];
	ld.local.f64 	%fd349, [%rd6+56];
	add.f64 	%fd350, %fd348, %fd349;
	add.f64 	%fd351, %fd350, %fd321;
	add.f64 	%fd352, %fd351, %fd323;
	add.f64 	%fd353, %fd352, %fd338;
	add.f64 	%fd354, %fd353, %fd340;
	add.f64 	%fd355, %fd354, %fd329;
	add.f64 	%fd356, %fd355, %fd331;
	add.f64 	%fd357, %fd356, %fd344;
	add.f64 	%fd358, %fd357, %fd346;
	cvta.to.global.u64 	%rd146, %rd156;
	add.s64 	%rd147, %rd146, %rd142;
	st.global.f64 	[%rd147], %fd358;
	add.f64 	%fd359, %fd317, %fd319;
	sub.f64 	%fd360, %fd359, %fd325;
	sub.f64 	%fd361, %fd360, %fd327;
	cvta.to.global.u64 	%rd148, %rd157;
	add.s64 	%rd149, %rd148, %rd142;
	st.global.f64 	[%rd149], %fd361;
	add.f64 	%fd362, %fd321, %fd323;
	sub.f64 	%fd363, %fd362, %fd329;
	sub.f64 	%fd364, %fd363, %fd331;
	cvta.to.global.u64 	%rd150, %rd158;
	add.s64 	%rd151, %rd150, %rd142;
	st.global.f64 	[%rd151], %fd364;
	add.f64 	%fd365, %fd338, %fd340;
	sub.f64 	%fd366, %fd365, %fd344;
	sub.f64 	%fd367, %fd366, %fd346;
	cvta.to.global.u64 	%rd152, %rd41;
	add.s64 	%rd153, %rd152, %rd142;
	st.global.f64 	[%rd153], %fd367;
$L__BB0_58:
	ret;

}
.func  (.param .b64 func_retval0) __internal_accurate_pow(
	.param .b64 __internal_accurate_pow_param_0
)
{
	.reg .pred 	%p<8>;
	.reg .b32 	%r<49>;
	.reg .b32 	%f<3>;
	.reg .b64 	%fd<109>;

	ld.param.f64 	%fd10, [__internal_accurate_pow_param_0];
	{
	.reg .b32 %temp; 
	mov.b64 	{%temp, %r46}, %fd10;
	}
	{
	.reg .b32 %temp; 
	mov.b64 	{%r45, %temp}, %fd10;
	}
	shr.u32 	%r47, %r46, 20;
	setp.gt.u32 	%p1, %r46, 1048575;
	@%p1 bra 	$L__BB1_2;
	mul.f64 	%fd11, %fd10, 0d4350000000000000;
	{
	.reg .b32 %temp; 
	mov.b64 	{%temp, %r46}, %fd11;
	}
	{
	.reg .b32 %temp; 
	mov.b64 	{%r45, %temp}, %fd11;
	}
	shr.u32 	%r16, %r46, 20;
	add.s32 	%r47, %r16, -54;
$L__BB1_2:
	add.s32 	%r48, %r47, -1023;
	and.b32  	%r17, %r46, -2146435073;
	or.b32  	%r18, %r17, 1072693248;
	mov.b64 	%fd107, {%r45, %r18};
	setp.lt.u32 	%p2, %r18, 1073127583;
	@%p2 bra 	$L__BB1_4;
	{
	.reg .b32 %temp; 
	mov.b64 	{%r19, %temp}, %fd107;
	}
	{
	.reg .b32 %temp; 
	mov.b64 	{%temp, %r20}, %fd107;
	}
	add.s32 	%r21, %r20, -1048576;
	mov.b64 	%fd107, {%r19, %r21};
	add.s32 	%r48, %r47, -1022;
$L__BB1_4:
	add.f64 	%fd12, %fd107, 0dBFF0000000000000;
	add.f64 	%fd13, %fd107, 0d3FF0000000000000;
	rcp.approx.ftz.f64 	%fd14, %fd13;
	neg.f64 	%fd15, %fd13;
	fma.rn.f64 	%fd16, %fd15, %fd14, 0d3FF0000000000000;
	fma.rn.f64 	%fd17, %fd16, %fd16, %fd16;
	fma.rn.f64 	%fd18, %fd17, %fd14, %fd14;
	mul.f64 	%fd19, %fd12, %fd18;
	fma.rn.f64 	%fd20, %fd12, %fd18, %fd19;
	mul.f64 	%fd21, %fd20, %fd20;
	fma.rn.f64 	%fd22, %fd21, 0d3EB0F5FF7D2CAFE2, 0d3ED0F5D241AD3B5A;
	fma.rn.f64 	%fd23, %fd22, %fd21, 0d3EF3B20A75488A3F;
	fma.rn.f64 	%fd24, %fd23, %fd21, 0d3F1745CDE4FAECD5;
	fma.rn.f64 	%fd25, %fd24, %fd21, 0d3F3C71C7258A578B;
	fma.rn.f64 	%fd26, %fd25, %fd21, 0d3F6249249242B910;
	fma.rn.f64 	%fd27, %fd26, %fd21, 0d3F89999999999DFB;
	sub.f64 	%fd28, %fd12, %fd20;
	add.f64 	%fd29, %fd28, %fd28;
	neg.f64 	%fd30, %fd20;
	fma.rn.f64 	%fd31, %fd30, %fd12, %fd29;
	mul.f64 	%fd32, %fd18, %fd31;
	fma.rn.f64 	%fd33, %fd21, %fd27, 0d3FB5555555555555;
	mov.f64 	%fd34, 0d3FB5555555555555;
	sub.f64 	%fd35, %fd34, %fd33;
	fma.rn.f64 	%fd36, %fd21, %fd27, %fd35;
	add.f64 	%fd37, %fd36, 0dBC46A4CB00B9E7B0;
	add.f64 	%fd38, %fd33, %fd37;
	sub.f64 	%fd39, %fd33, %fd38;
	add.f64 	%fd40, %fd37, %fd39;
	mul.rn.f64 	%fd41, %fd20, %fd20;
	neg.f64 	%fd42, %fd41;
	fma.rn.f64 	%fd43, %fd20, %fd20, %fd42;
	{
	.reg .b32 %temp; 
	mov.b64 	{%r22, %temp}, %fd32;
	}
	{
	.reg .b32 %temp; 
	mov.b64 	{%temp, %r23}, %fd32;
	}
	add.s32 	%r24, %r23, 1048576;
	mov.b64 	%fd44, {%r22, %r24};
	fma.rn.f64 	%fd45, %fd20, %fd44, %fd43;
	mul.rn.f64 	%fd46, %fd41, %fd20;
	neg.f64 	%fd47, %fd46;
	fma.rn.f64 	%fd48, %fd41, %fd20, %fd47;
	fma.rn.f64 	%fd49, %fd41, %fd32, %fd48;
	fma.rn.f64 	%fd50, %fd45, %fd20, %fd49;
	mul.rn.f64 	%fd51, %fd38, %fd46;
	neg.f64 	%fd52, %fd51;
	fma.rn.f64 	%fd53, %fd38, %fd46, %fd52;
	fma.rn.f64 	%fd54, %fd38, %fd50, %fd53;
	fma.rn.f64 	%fd55, %fd40, %fd46, %fd54;
	add.f64 	%fd56, %fd51, %fd55;
	sub.f64 	%fd57, %fd51, %fd56;
	add.f64 	%fd58, %fd55, %fd57;
	add.f64 	%fd59, %fd20, %fd56;
	sub.f64 	%fd60, %fd20, %fd59;
	add.f64 	%fd61, %fd56, %fd60;
	add.f64 	%fd62, %fd58, %fd61;
	add.f64 	%fd63, %fd32, %fd62;
	add.f64 	%fd64, %fd59, %fd63;
	sub.f64 	%fd65, %fd59, %fd64;
	add.f64 	%fd66, %fd63, %fd65;
	xor.b32  	%r25, %r48, -2147483648;
	mov.b32 	%r26, 1127219200;
	mov.b64 	%fd67, {%r25, %r26};
	mov.b32 	%r27, -2147483648;
	mov.b64 	%fd68, {%r27, %r26};
	sub.f64 	%fd69, %fd67, %fd68;
	fma.rn.f64 	%fd70, %fd69, 0d3FE62E42FEFA39EF, %fd64;
	fma.rn.f64 	%fd71, %fd69, 0dBFE62E42FEFA39EF, %fd70;
	sub.f64 	%fd72, %fd71, %fd64;
	sub.f64 	%fd73, %fd66, %fd72;
	fma.rn.f64 	%fd74, %fd69, 0d3C7ABC9E3B39803F, %fd73;
	add.f64 	%fd75, %fd70, %fd74;
	sub.f64 	%fd76, %fd70, %fd75;
	add.f64 	%fd77, %fd74, %fd76;
	mov.f64 	%fd78, 0d4000000000000000;
	{
	.reg .b32 %temp; 
	mov.b64 	{%temp, %r28}, %fd78;
	}
	{
	.reg .b32 %temp; 
	mov.b64 	{%r29, %temp}, %fd78;
	}
	shl.b32 	%r30, %r28, 1;
	setp.gt.u32 	%p3, %r30, -33554433;
	and.b32  	%r31, %r28, -15728641;
	selp.b32 	%r32, %r31, %r28, %p3;
	mov.b64 	%fd79, {%r29, %r32};
	mul.rn.f64 	%fd80, %fd75, %fd79;
	neg.f64 	%fd81, %fd80;
	fma.rn.f64 	%fd82, %fd75, %fd79, %fd81;
	fma.rn.f64 	%fd83, %fd77, %fd79, %fd82;
	add.f64 	%fd4, %fd80, %fd83;
	sub.f64 	%fd84, %fd80, %fd4;
	add.f64 	%fd5, %fd83, %fd84;
	fma.rn.f64 	%fd85, %fd4, 0d3FF71547652B82FE, 0d4338000000000000;
	{
	.reg .b32 %temp; 
	mov.b64 	{%r13, %temp}, %fd85;
	}
	mov.f64 	%fd86, 0dC338000000000000;
	add.rn.f64 	%fd87, %fd85, %fd86;
	fma.rn.f64 	%fd88, %fd87, 0dBFE62E42FEFA39EF, %fd4;
	fma.rn.f64 	%fd89, %fd87, 0dBC7ABC9E3B39803F, %fd88;
	fma.rn.f64 	%fd90, %fd89, 0d3E5ADE1569CE2BDF, 0d3E928AF3FCA213EA;
	fma.rn.f64 	%fd91, %fd90, %fd89, 0d3EC71DEE62401315;
	fma.rn.f64 	%fd92, %fd91, %fd89, 0d3EFA01997C89EB71;
	fma.rn.f64 	%fd93, %fd92, %fd89, 0d3F2A01A014761F65;
	fma.rn.f64 	%fd94, %fd93, %fd89, 0d3F56C16C1852B7AF;
	fma.rn.f64 	%fd95, %fd94, %fd89, 0d3F81111111122322;
	fma.rn.f64 	%fd96, %fd95, %fd89, 0d3FA55555555502A1;
	fma.rn.f64 	%fd97, %fd96, %fd89, 0d3FC5555555555511;
	fma.rn.f64 	%fd98, %fd97, %fd89, 0d3FE000000000000B;
	fma.rn.f64 	%fd99, %fd98, %fd89, 0d3FF0000000000000;
	fma.rn.f64 	%fd100, %fd99, %fd89, 0d3FF0000000000000;
	{
	.reg .b32 %temp; 
	mov.b64 	{%r14, %temp}, %fd100;
	}
	{
	.reg .b32 %temp; 
	mov.b64 	{%temp, %r15}, %fd100;
	}
	shl.b32 	%r33, %r13, 20;
	add.s32 	%r34, %r33, %r15;
	mov.b64 	%fd108, {%r14, %r34};
	{
	.reg .b32 %temp; 
	mov.b64 	{%temp, %r35}, %fd4;
	}
	mov.b32 	%f2, %r35;
	abs.f32 	%f1, %f2;
	setp.lt.f32 	%p4, %f1, 0f4086232B;
	@%p4 bra 	$L__BB1_7;
	setp.lt.f64 	%p5, %fd4, 0d0000000000000000;
	add.f64 	%fd101, %fd4, 0d7FF0000000000000;
	selp.f64 	%fd108, 0d0000000000000000, %fd101, %p5;
	setp.geu.f32 	%p6, %f1, 0f40874800;
	@%p6 bra 	$L__BB1_7;
	shr.u32 	%r36, %r13, 31;
	add.s32 	%r37, %r13, %r36;
	shr.s32 	%r38, %r37, 1;
	shl.b32 	%r39, %r38, 20;
	add.s32 	%r40, %r15, %r39;
	mov.b64 	%fd102, {%r14, %r40};
	sub.s32 	%r41, %r13, %r38;
	shl.b32 	%r42, %r41, 20;
	add.s32 	%r43, %r42, 1072693248;
	mov.b32 	%r44, 0;
	mov.b64 	%fd103, {%r44, %r43};
	mul.f64 	%fd108, %fd103, %fd102;
$L__BB1_7:
	abs.f64 	%fd104, %fd108;
	setp.eq.f64 	%p7, %fd104, 0d7FF0000000000000;
	fma.rn.f64 	%fd105, %fd108, %fd5, %fd108;
	selp.f64 	%fd106, %fd108, %fd105, %p7;
	st.param.f64 	[func_retval0], %fd106;
	ret;

}


// ===== COMPILED SASS (sm_100) =====

	.target	sm_100

	.elftype	@"ET_EXEC"


//--------------------- .note.nv.tkinfo           --------------------------
	.section	.note.nv.tkinfo,"",@"SHT_NOTE"
	.sectionflags	@"SHF_NOTE_NV_TKINFO"
	.tkinfo
        /*0018*/ 	.word	0x00000002
        /*0030*/ 	.string	""
        /*0030*/ 	.string	"ptxas"
        /*0030*/ 	.string	"Cuda compilation tools, release 13.0, V13.0.88"
        /*0030*/ 	.string	"Build cuda_13.0.r13.0/compiler.36424714_0"
        /*0030*/ 	.string	"-arch sm_100 -m 64 "



//--------------------- .note.nv.cuinfo           --------------------------
	.section	.note.nv.cuinfo,"",@"SHT_NOTE"
	.sectionflags	@"SHF_NOTE_NV_CUINFO"
        /*0018*/ 	.short	0x0002
        /*001a*/ 	.short	0x0064
        /*001c*/ 	.short	0x0082
	.zero		2


//--------------------- .nv.info                  --------------------------
	.section	.nv.info,"",@"SHT_CUDA_INFO"
	.align	4


	//----- nvinfo : EIATTR_REGCOUNT
	.align		4
        /*0000*/ 	.byte	0x04, 0x2f
        /*0002*/ 	.short	(.L_1 - .L_0)
	.align		4
.L_0:
        /*0004*/ 	.word	index@(_Z12momCollisionPdS_S_S_S_S_S_S_iiidS_S_S_S_S_S_S_S_S_S_i)
        /*0008*/ 	.word	0x0000003a


	//----- nvinfo : EIATTR_FRAME_SIZE
	.align		4
.L_1:
        /*000c*/ 	.byte	0x04, 0x11
        /*000e*/ 	.short	(.L_3 - .L_2)
	.align		4
.L_2:
        /*0010*/ 	.word	index@($_Z12momCollisionPdS_S_S_S_S_S_S_iiidS_S_S_S_S_S_S_S_S_S_i$__internal_accurate_pow)
        /*0014*/ 	.word	0x00000098


	//----- nvinfo : EIATTR_FRAME_SIZE
	.align		4
.L_3:
        /*0018*/ 	.byte	0x04, 0x11
        /*001a*/ 	.short	(.L_5 - .L_4)
	.align		4
.L_4:
        /*001c*/ 	.word	index@($__internal_0_$__cuda_sm20_div_rn_f64_full)
        /*0020*/ 	.word	0x00000098


	//----- nvinfo : EIATTR_FRAME_SIZE
	.align		4
.L_5:
        /*0024*/ 	.byte	0x04, 0x11
        /*0026*/ 	.short	(.L_7 - .L_6)
	.align		4
.L_6:
        /*0028*/ 	.word	index@(_Z12momCollisionPdS_S_S_S_S_S_S_iiidS_S_S_S_S_S_S_S_S_S_i)
        /*002c*/ 	.word	0x00000098


	//----- nvinfo : EIATTR_MIN_STACK_SIZE
	.align		4
.L_7:
        /*0030*/ 	.byte	0x04, 0x12
        /*0032*/ 	.short	(.L_9 - .L_8)
	.align		4
.L_8:
        /*0034*/ 	.word	index@(_Z12momCollisionPdS_S_S_S_S_S_S_iiidS_S_S_S_S_S_S_S_S_S_i)
        /*0038*/ 	.word	0x00000098
.L_9:


//--------------------- .nv.compat                --------------------------
	.section	.nv.compat,"",@"SHT_CUDA_COMPAT_INFO"
	.align	4
        /*0000*/ 	.byte	0x02, 0x09, 0x00, 0x00, 0x02, 0x02, 0x01, 0x00, 0x02, 0x05, 0x05, 0x00, 0x03, 0x07, 0x01, 0x01
        /*0010*/ 	.byte	0x02, 0x03, 0x00, 0x00, 0x02, 0x06, 0x01, 0x00, 0x04, 0x0b, 0x08, 0x00, 0x01, 0x00, 0x00, 0x00
        /*0020*/ 	.byte	0x00, 0x00, 0x00, 0x00


//--------------------- .nv.info._Z12momCollisionPdS_S_S_S_S_S_S_iiidS_S_S_S_S_S_S_S_S_S_i --------------------------
	.section	.nv.info._Z12momCollisionPdS_S_S_S_S_S_S_iiidS_S_S_S_S_S_S_S_S_S_i,"",@"SHT_CUDA_INFO"
	.sectionflags	@""
	.align	4


	//----- nvinfo : EIATTR_CUDA_API_VERSION
	.align		4
        /*0000*/ 	.byte	0x04, 0x37
        /*0002*/ 	.short	(.L_11 - .L_10)
.L_10:
        /*0004*/ 	.word	0x00000082


	//----- nvinfo : EIATTR_KPARAM_INFO
	.align		4
.L_11:
        /*0008*/ 	.byte	0x04, 0x17
        /*000a*/ 	.short	(.L_13 - .L_12)
.L_12:
        /*000c*/ 	.word	0x00000000
        /*0010*/ 	.short	0x0016
        /*0012*/ 	.short	0x00a8
        /*0014*/ 	.byte	0x00, 0xf0, 0x11, 0x00


	//----- nvinfo : EIATTR_KPARAM_INFO
	.align		4
.L_13:
        /*0018*/ 	.byte	0x04, 0x17
        /*001a*/ 	.short	(.L_15 - .L_14)
.L_14:
        /*001c*/ 	.word	0x00000000
        /*0020*/ 	.short	0x0015
        /*0022*/ 	.short	0x00a0
        /*0024*/ 	.byte	0x00, 0xf5, 0x21, 0x00


	//----- nvinfo : EIATTR_KPARAM_INFO
	.align		4
.L_15:
        /*0028*/ 	.byte	0x04, 0x17
        /*002a*/ 	.short	(.L_17 - .L_16)
.L_16:
        /*002c*/ 	.word	0x00000000
        /*0030*/ 	.short	0x0014
        /*0032*/ 	.short	0x0098
        /*0034*/ 	.byte	0x00, 0xf5, 0x21, 0x00


	//----- nvinfo : EIATTR_KPARAM_INFO
	.align		4
.L_17:
        /*0038*/ 	.byte	0x04, 0x17
        /*003a*/ 	.short	(.L_19 - .L_18)
.L_18:
        /*003c*/ 	.word	0x00000000
        /*0040*/ 	.short	0x0013
        /*0042*/ 	.short	0x0090
        /*0044*/ 	.byte	0x00, 0xf5, 0x21, 0x00


	//----- nvinfo : EIATTR_KPARAM_INFO
	.align		4
.L_19:
        /*0048*/ 	.byte	0x04, 0x17
        /*004a*/ 	.short	(.L_21 - .L_20)
.L_20:
        /*004c*/ 	.word	0x00000000
        /*0050*/ 	.short	0x0012
        /*0052*/ 	.short	0x0088
        /*0054*/ 	.byte	0x00, 0xf5, 0x21, 0x00


	//----- nvinfo : EIATTR_KPARAM_INFO
	.align		4
.L_21:
        /*0058*/ 	.byte	0x04, 0x17
        /*005a*/ 	.short	(.L_23 - .L_22)
.L_22:
        /*005c*/ 	.word	0x00000000
        /*0060*/ 	.short	0x0011
        /*0062*/ 	.short	0x0080
        /*0064*/ 	.byte	0x00, 0xf5, 0x21, 0x00


	//----- nvinfo : EIATTR_KPARAM_INFO
	.align		4
.L_23:
        /*0068*/ 	.byte	0x04, 0x17
        /*006a*/ 	.short	(.L_25 - .L_24)
.L_24:
        /*006c*/ 	.word	0x00000000
        /*0070*/ 	.short	0x0010
        /*0072*/ 	.short	0x0078
        /*0074*/ 	.byte	0x00, 0xf5, 0x21, 0x00


	//----- nvinfo : EIATTR_KPARAM_INFO
	.align		4
.L_25:
        /*0078*/ 	.byte	0x04, 0x17
        /*007a*/ 	.short	(.L_27 - .L_26)
.L_26:
        /*007c*/ 	.word	0x00000000
        /*0080*/ 	.short	0x000f
        /*0082*/ 	.short	0x0070
        /*0084*/ 	.byte	0x00, 0xf5, 0x21, 0x00


	//----- nvinfo : EIATTR_KPARAM_INFO
	.align		4
.L_27:
        /*0088*/ 	.byte	0x04, 0x17
        /*008a*/ 	.short	(.L_29 - .L_28)
.L_28:
        /*008c*/ 	.word	0x00000000
        /*0090*/ 	.short	0x000e
        /*0092*/ 	.short	0x0068
        /*0094*/ 	.byte	0x00, 0xf5, 0x21, 0x00


	//----- nvinfo : EIATTR_KPARAM_INFO
	.align		4
.L_29:
        /*0098*/ 	.byte	0x04, 0x17
        /*009a*/ 	.short	(.L_31 - .L_30)
.L_30:
        /*009c*/ 	.word	0x00000000
        /*00a0*/ 	.short	0x000d
        /*00a2*/ 	.short	0x0060
        /*00a4*/ 	.byte	0x00, 0xf5, 0x21, 0x00


	//----- nvinfo : EIATTR_KPARAM_INFO
	.align		4
.L_31:
        /*00a8*/ 	.byte	0x04, 0x17
        /*00aa*/ 	.short	(.L_33 - .L_32)
.L_32:
        /*00ac*/ 	.word	0x00000000
        /*00b0*/ 	.short	0x000c
        /*00b2*/ 	.short	0x0058
        /*00b4*/ 	.byte	0x00, 0xf5, 0x21, 0x00


	//----- nvinfo : EIATTR_KPARAM_INFO
	.align		4
.L_33:
        /*00b8*/ 	.byte	0x04, 0x17
        /*00ba*/ 	.short	(.L_35 - .L_34)
.L_34:
        /*00bc*/ 	.word	0x00000000
        /*00c0*/ 	.short	0x000b
        /*00c2*/ 	.short	0x0050
        /*00c4*/ 	.byte	0x00, 0xf0, 0x21, 0x00


	//----- nvinfo : EIATTR_KPARAM_INFO
	.align		4
.L_35:
        /*00c8*/ 	.byte	0x04, 0x17
        /*00ca*/ 	.short	(.L_37 - .L_36)
.L_36:
        /*00cc*/ 	.word	0x00000000
        /*00d0*/ 	.short	0x000a
        /*00d2*/ 	.short	0x0048
        /*00d4*/ 	.byte	0x00, 0xf0, 0x11, 0x00


	//----- nvinfo : EIATTR_KPARAM_INFO
	.align		4
.L_37:
        /*00d8*/ 	.byte	0x04, 0x17
        /*00da*/ 	.short	(.L_39 - .L_38)
.L_38:
        /*00dc*/ 	.word	0x00000000
        /*00e0*/ 	.short	0x0009
        /*00e2*/ 	.short	0x0044
        /*00e4*/ 	.byte	0x00, 0xf0, 0x11, 0x00


	//----- nvinfo : EIATTR_KPARAM_INFO
	.align		4
.L_39:
        /*00e8*/ 	.byte	0x04, 0x17
        /*00ea*/ 	.short	(.L_41 - .L_40)
.L_40:
        /*00ec*/ 	.word	0x00000000
        /*00f0*/ 	.short	0x0008
        /*00f2*/ 	.short	0x0040
        /*00f4*/ 	.byte	0x00, 0xf0, 0x11, 0x00


	//----- nvinfo : EIATTR_KPARAM_INFO
	.align		4
.L_41:
        /*00f8*/ 	.byte	0x04, 0x17
        /*00fa*/ 	.short	(.L_43 - .L_42)
.L_42:
        /*00fc*/ 	.word	0x00000000
        /*0100*/ 	.short	0x0007
        /*0102*/ 	.short	0x0038
        /*0104*/ 	.byte	0x00, 0xf5, 0x21, 0x00


	//----- nvinfo : EIATTR_KPARAM_INFO
	.align		4
.L_43:
        /*0108*/ 	.byte	0x04, 0x17
        /*010a*/ 	.short	(.L_45 - .L_44)
.L_44:
        /*010c*/ 	.word	0x00000000
        /*0110*/ 	.short	0x0006
        /*0112*/ 	.short	0x0030
        /*0114*/ 	.byte	0x00, 0xf5, 0x21, 0x00


	//----- nvinfo : EIATTR_KPARAM_INFO
	.align		4
.L_45:
        /*0118*/ 	.byte	0x04, 0x17
        /*011a*/ 	.short	(.L_47 - .L_46)
.L_46:
        /*011c*/ 	.word	0x00000000
        /*0120*/ 	.short	0x0005
        /*0122*/ 	.short	0x0028
        /*0124*/ 	.byte	0x00, 0xf5, 0x21, 0x00


	//----- nvinfo : EIATTR_KPARAM_INFO
	.align		4
.L_47:
        /*0128*/ 	.byte	0x04, 0x17
        /*012a*/ 	.short	(.L_49 - .L_48)
.L_48:
        /*012c*/ 	.word	0x00000000
        /*0130*/ 	.short	0x0004
        /*0132*/ 	.short	0x0020
        /*0134*/ 	.byte	0x00, 0xf5, 0x21, 0x00


	//----- nvinfo : EIATTR_KPARAM_INFO
	.align		4
.L_49:
        /*0138*/ 	.byte	0x04, 0x17
        /*013a*/ 	.short	(.L_51 - .L_50)
.L_50:
        /*013c*/ 	.word	0x00000000
        /*0140*/ 	.short	0x0003
        /*0142*/ 	.short	0x0018
        /*0144*/ 	.byte	0x00, 0xf5, 0x21, 0x00


	//----- nvinfo : EIATTR_KPARAM_INFO
	.align		4
.L_51:
        /*0148*/ 	.byte	0x04, 0x17
        /*014a*/ 	.short	(.L_53 - .L_52)
.L_52:
        /*014c*/ 	.word	0x00000000
        /*0150*/ 	.short	0x0002
        /*0152*/ 	.short	0x0010
        /*0154*/ 	.byte	0x00, 0xf5, 0x21, 0x00


	//----- nvinfo : EIATTR_KPARAM_INFO
	.align		4
.L_53:
        /*0158*/ 	.byte	0x04, 0x17
        /*015a*/ 	.short	(.L_55 - .L_54)
.L_54:
        /*015c*/ 	.word	0x00000000
        /*0160*/ 	.short	0x0001
        /*0162*/ 	.short	0x0008
        /*0164*/ 	.byte	0x00, 0xf5, 0x21, 0x00


	//----- nvinfo : EIATTR_KPARAM_INFO
	.align		4
.L_55:
        /*0168*/ 	.byte	0x04, 0x17
        /*016a*/ 	.short	(.L_57 - .L_56)
.L_56:
        /*016c*/ 	.word	0x00000000
        /*0170*/ 	.short	0x0000
        /*0172*/ 	.short	0x0000
        /*0174*/ 	.byte	0x00, 0xf5, 0x21, 0x00


	//----- nvinfo : EIATTR_SPARSE_MMA_MASK
	.align		4
.L_57:
        /*0178*/ 	.byte	0x03, 0x50
        /*017a*/ 	.short	0x0000


	//----- nvinfo : EIATTR_MAXREG_COUNT
	.align		4
        /*017c*/ 	.byte	0x03, 0x1b
        /*017e*/ 	.short	0x00ff


	//----- nvinfo : EIATTR_MERCURY_ISA_VERSION
	.align		4
        /*0180*/ 	.byte	0x03, 0x5f
        /*0182*/ 	.short	0x0101


	//----- nvinfo : EIATTR_VRC_CTA_INIT_COUNT
	.align		4
        /*0184*/ 	.byte	0x02, 0x4a
	.zero		1
	.zero		1


	//----- nvinfo : EIATTR_EXIT_INSTR_OFFSETS
	.align		4
        /*0188*/ 	.byte	0x04, 0x1c
        /*018a*/ 	.short	(.L_59 - .L_58)


	//   ....[0]....
.L_58:
        /*018c*/ 	.word	0x000001d0


	//   ....[1]....
        /*0190*/ 	.word	0x00004310


	//----- nvinfo : EIATTR_CRS_STACK_SIZE
	.align		4
.L_59:
        /*0194*/ 	.byte	0x04, 0x1e
        /*0196*/ 	.short	(.L_61 - .L_60)
.L_60:
        /*0198*/ 	.word	0x00000000


	//----- nvinfo : EIATTR_CBANK_PARAM_SIZE
	.align		4
.L_61:
        /*019c*/ 	.byte	0x03, 0x19
        /*019e*/ 	.short	0x00ac


	//----- nvinfo : EIATTR_PARAM_CBANK
	.align		4
        /*01a0*/ 	.byte	0x04, 0x0a
        /*01a2*/ 	.short	(.L_63 - .L_62)
	.align		4
.L_62:
        /*01a4*/ 	.word	index@(.nv.constant0._Z12momCollisionPdS_S_S_S_S_S_S_iiidS_S_S_S_S_S_S_S_S_S_i)
        /*01a8*/ 	.short	0x0380
        /*01aa*/ 	.short	0x00ac


	//----- nvinfo : EIATTR_SW_WAR
	.align		4
.L_63:
        /*01ac*/ 	.byte	0x04, 0x36
        /*01ae*/ 	.short	(.L_65 - .L_64)
.L_64:
        /*01b0*/ 	.word	0x00000008
.L_65:


//--------------------- .nv.callgraph             --------------------------
	.section	.nv.callgraph,"",@"SHT_CUDA_CALLGRAPH"
	.align	4
	.sectionentsize	8
	.align		4
        /*0000*/ 	.word	0x00000000
	.align		4
        /*0004*/ 	.word	0xffffffff
	.align		4
        /*0008*/ 	.word	0x00000000
	.align		4
        /*000c*/ 	.word	0xfffffffe
	.align		4
        /*0010*/ 	.word	0x00000000
	.align		4
        /*0014*/ 	.word	0xfffffffd
	.align		4
        /*0018*/ 	.word	0x00000000
	.align		4
        /*001c*/ 	.word	0xfffffffc


//--------------------- .text._Z12momCollisionPdS_S_S_S_S_S_S_iiidS_S_S_S_S_S_S_S_S_S_i --------------------------
	.section	.text._Z12momCollisionPdS_S_S_S_S_S_S_iiidS_S_S_S_S_S_S_S_S_S_i,"ax",@progbits
	.align	128
        .global         _Z12momCollisionPdS_S_S_S_S_S_S_iiidS_S_S_S_S_S_S_S_S_S_i
        .type           _Z12momCollisionPdS_S_S_S_S_S_S_iiidS_S_S_S_S_S_S_S_S_S_i,@function
        .size           _Z12momCollisionPdS_S_S_S_S_S_S_iiidS_S_S_S_S_S_S_S_S_S_i,(.L_x_63 - _Z12momCollisionPdS_S_S_S_S_S_S_iiidS_S_S_S_S_S_S_S_S_S_i)
        .other          _Z12momCollisionPdS_S_S_S_S_S_S_iiidS_S_S_S_S_S_S_S_S_S_i,@"STO_CUDA_ENTRY STV_DEFAULT"
_Z12momCollisionPdS_S_S_S_S_S_S_iiidS_S_S_S_S_S_S_S_S_S_i:
.text._Z12momCollisionPdS_S_S_S_S_S_S_iiidS_S_S_S_S_S_S_S_S_S_i:
[----:B------:R-:W0:Y:S01]  /*0000*/  LDC R1, c[0x0][0x37c] ;  /* 0x0000df00ff017b82 */ /* 0x000e220000000800 */
[----:B------:R-:W1:Y:S07]  /*0010*/  S2R R0, SR_TID.X ;  /* 0x0000000000007919 */ /* 0x000e6e0000002100 */
[----:B------:R-:W1:Y:S01]  /*0020*/  S2UR UR5, SR_CTAID.X ;  /* 0x00000000000579c3 */ /* 0x000e620000002500 */
[----:B------:R-:W2:Y:S01]  /*0030*/  LDCU UR7, c[0x0][0x3c0] ;  /* 0x00007800ff0777ac */ /* 0x000ea20008000800 */
[----:B0-----:R-:W-:Y:S01]  /*0040*/  VIADD R1, R1, 0xffffff68 ;  /* 0xffffff6801017836 */ /* 0x001fe20000000000 */
[----:B------:R-:W0:Y:S01]  /*0050*/  S2R R3, SR_TID.Y ;  /* 0x0000000000037919 */ /* 0x000e220000002200 */
[----:B------:R-:W3:Y:S04]  /*0060*/  S2R R5, SR_TID.Z ;  /* 0x0000000000057919 */ /* 0x000ee80000002300 */
[----:B------:R-:W1:Y:S01]  /*0070*/  LDC R7, c[0x0][0x360] ;  /* 0x0000d800ff077b82 */ /* 0x000e620000000800 */
[----:B------:R-:W-:-:S02]  /*0080*/  R2UR UR22, R1 ;  /* 0x00000000011672ca */ /* 0x000fc400000e0000 */
[----:B------:R-:W-:-:S05]  /*0090*/  R2UR UR23, R1 ;  /* 0x00000000011772ca */ /* 0x000fca00000e0000 */
[----:B------:R-:W0:Y:S01]  /*00a0*/  S2UR UR6, SR_CTAID.Y ;  /* 0x00000000000679c3 */ /* 0x000e220000002600 */
[----:B--2---:R-:W-:-:S07]  /*00b0*/  UIADD3 UR4, UPT, UPT, UR7, -0x1, URZ ;  /* 0xffffffff07047890 */ /* 0x004fce000fffe0ff */
[----:B------:R-:W0:Y:S01]  /*00c0*/  LDC R6, c[0x0][0x364] ;  /* 0x0000d900ff067b82 */ /* 0x000e220000000800 */
[----:B-1----:R-:W-:-:S07]  /*00d0*/  IMAD R7, R7, UR5, R0 ;  /* 0x0000000507077c24 */ /* 0x002fce000f8e0200 */
[----:B------:R-:W1:Y:S01]  /*00e0*/  S2UR UR5, SR_CTAID.Z ;  /* 0x00000000000579c3 */ /* 0x000e620000002700 */
[C---:B------:R-:W-:Y:S01]  /*00f0*/  ISETP.GE.AND P0, PT, R7.reuse, UR4, PT ;  /* 0x0000000407007c0c */ /* 0x040fe2000bf06270 */
[----:B------:R-:W1:Y:S03]  /*0100*/  LDCU UR4, c[0x0][0x368] ;  /* 0x00006d00ff0477ac */ /* 0x000e660008000800 */
[----:B------:R-:W-:-:S03]  /*0110*/  ISETP.LT.OR P0, PT, R7, 0x1, P0 ;  /* 0x000000010700780c */ /* 0x000fc60000701670 */
[----:B------:R-:W2:Y:S01]  /*0120*/  LDC R10, c[0x0][0x3c8] ;  /* 0x0000f200ff0a7b82 */ /* 0x000ea20000000800 */
[----:B0-----:R-:W-:-:S05]  /*0130*/  IMAD R6, R6, UR6, R3 ;  /* 0x0000000606067c24 */ /* 0x001fca000f8e0203 */
[----:B------:R-:W-:Y:S01]  /*0140*/  ISETP.EQ.OR P0, PT, R6, RZ, P0 ;  /* 0x000000ff0600720c */ /* 0x000fe20000702670 */
[----:B-1----:R-:W-:-:S06]  /*0150*/  UIMAD UR5, UR5, UR4, URZ ;  /* 0x00000004050572a4 */ /* 0x002fcc000f8e02ff */
[----:B---3--:R-:W-:-:S06]  /*0160*/  IADD3 R4, PT, PT, R5, UR5, RZ ;  /* 0x0000000505047c10 */ /* 0x008fcc000fffe0ff */
[----:B------:R-:W0:Y:S02]  /*0170*/  @!P0 LDC R3, c[0x0][0x3c4] ;  /* 0x0000f100ff038b82 */ /* 0x000e240000000800 */
[----:B0-----:R-:W-:-:S05]  /*0180*/  @!P0 VIADD R3, R3, 0xffffffff ;  /* 0xffffffff03038836 */ /* 0x001fca0000000000 */
[----:B------:R-:W-:Y:S01]  /*0190*/  ISETP.LT.AND P0, PT, R6, R3, !P0 ;  /* 0x000000030600720c */ /* 0x000fe20004701270 */
[----:B--2---:R-:W-:-:S03]  /*01a0*/  VIADD R3, R10, 0xffffffff ;  /* 0xffffffff0a037836 */ /* 0x004fc60000000000 */
[----:B------:R-:W-:-:S04]  /*01b0*/  ISETP.EQ.OR P0, PT, R4, RZ, !P0 ;  /* 0x000000ff0400720c */ /* 0x000fc80004702670 */
[----:B------:R-:W-:-:S13]  /*01c0*/  ISETP.GE.OR P0, PT, R4, R3, P0 ;  /* 0x000000030400720c */ /* 0x000fda0000706670 */
[----:B------:R-:W-:Y:S05]  /*01d0*/  @P0 EXIT ;  /* 0x000000000000094d */ /* 0x000fea0003800000 */
[----:B------:R-:W0:Y:S01]  /*01e0*/  LDCU UR4, c[0x0][0x3c4] ;  /* 0x00007880ff0477ac */ /* 0x000e220008000800 */
[----:B------:R-:W1:Y:S01]  /*01f0*/  LDC.64 R18, c[0x0][0x380] ;  /* 0x0000e000ff127b82 */ /* 0x000e620000000a00 */
[----:B------:R-:W-:Y:S01]  /*0200*/  IMAD.IADD R9, R4, 0x1, R10 ;  /* 0x0000000104097824 */ /* 0x000fe200078e020a */
[C---:B------:R-:W-:Y:S01]  /*0210*/  IADD3 R12, PT, PT, -R10.reuse, RZ, RZ ;  /* 0x000000ff0a0c7210 */ /* 0x040fe20007ffe1ff */
[----:B------:R-:W2:Y:S02]  /*0220*/  LDCU.64 UR20, c[0x0][0x358] ;  /* 0x00006b00ff1477ac */ /* 0x000ea40008000a00 */
[----:B------:R-:W-:-:S03]  /*0230*/  IMAD R11, R10, 0xe, R9 ;  /* 0x0000000e0a0b7824 */ /* 0x000fc600078e0209 */
[----:B------:R-:W3:Y:S01]  /*0240*/  LDC.64 R26, c[0x0][0x3b8] ;  /* 0x0000ee00ff1a7b82 */ /* 0x000ee20000000a00 */
[----:B------:R-:W-:-:S04]  /*0250*/  IMAD R13, R10, -0x6, R11 ;  /* 0xfffffffa0a0d7824 */ /* 0x000fc800078e020b */
[----:B------:R-:W-:Y:S02]  /*0260*/  IMAD R15, R12, 0x2, R13 ;  /* 0x000000020c0f7824 */ /* 0x000fe400078e020d */
[--C-:B0-----:R-:W-:Y:S02]  /*0270*/  IMAD R0, R4, UR4, R6.reuse ;  /* 0x0000000404007c24 */ /* 0x101fe4000f8e0206 */
[----:B------:R-:W-:Y:S02]  /*0280*/  IMAD R3, R10, 0x6, R15 ;  /* 0x000000060a037824 */ /* 0x000fe400078e020f */
[----:B------:R-:W-:Y:S02]  /*0290*/  IMAD R0, R0, UR7, R7 ;  /* 0x0000000700007c24 */ /* 0x000fe4000f8e0207 */
[----:B------:R-:W-:Y:S02]  /*02a0*/  IMAD R2, R9, UR4, R6 ;  /* 0x0000000409027c24 */ /* 0x000fe4000f8e0206 */
[----:B------:R-:W-:-:S02]  /*02b0*/  IMAD R9, R10, -0xb, R3 ;  /* 0xfffffff50a097824 */ /* 0x000fc400078e0203 */
[----:B-1----:R-:W-:-:S04]  /*02c0*/  IMAD.WIDE R18, R0, 0x8, R18 ;  /* 0x0000000800127825 */ /* 0x002fc800078e0212 */
[--C-:B------:R-:W-:Y:S01]  /*02d0*/  IMAD R45, R2, UR7, R7.reuse ;  /* 0x00000007022d7c24 */ /* 0x100fe2000f8e0207 */
[----:B--2---:R-:W2:Y:S01]  /*02e0*/  LDG.E.64 R30, desc[UR20][R18.64] ;  /* 0x00000014121e7981 */ /* 0x004ea2000c1e1b00 */
[--C-:B------:R-:W-:Y:S01]  /*02f0*/  IMAD R2, R11, UR4, R6.reuse ;  /* 0x000000040b027c24 */ /* 0x100fe2000f8e0206 */
[----:B------:R-:W-:Y:S01]  /*0300*/  LEA R11, R10, R9, 0x3 ;  /* 0x000000090a0b7211 */ /* 0x000fe200078e18ff */
[--C-:B------:R-:W-:Y:S02]  /*0310*/  IMAD R8, R13, UR4, R6.reuse ;  /* 0x000000040d087c24 */ /* 0x100fe4000f8e0206 */
[----:B------:R-:W-:Y:S02]  /*0320*/  IMAD R41, R2, UR7, R7 ;  /* 0x0000000702297c24 */ /* 0x000fe4000f8e0207 */
[----:B------:R-:W-:Y:S02]  /*0330*/  IMAD R2, R9, UR4, R6 ;  /* 0x0000000409027c24 */ /* 0x000fe4000f8e0206 */
[----:B------:R-:W-:-:S02]  /*0340*/  IMAD R9, R10, 0x6, R11 ;  /* 0x000000060a097824 */ /* 0x000fc400078e020b */
[----:B------:R-:W-:Y:S02]  /*0350*/  IMAD R10, R11, UR4, R6 ;  /* 0x000000040b0a7c24 */ /* 0x000fe4000f8e0206 */
[--C-:B------:R-:W-:Y:S02]  /*0360*/  IMAD R33, R2, UR7, R7.reuse ;  /* 0x0000000702217c24 */ /* 0x100fe4000f8e0207 */
[----:B------:R-:W-:Y:S02]  /*0370*/  IMAD R39, R10, UR7, R7 ;  /* 0x000000070a277c24 */ /* 0x000fe4000f8e0207 */
[----:B---3--:R-:W-:-:S04]  /*0380*/  IMAD.WIDE R44, R45, 0x8, R26 ;  /* 0x000000082d2c7825 */ /* 0x008fc800078e021a */
[--C-:B------:R-:W-:Y:S02]  /*0390*/  IMAD.WIDE R32, R33, 0x8, R26.reuse ;  /* 0x0000000821207825 */ /* 0x100fe400078e021a */
[----:B------:R-:W3:Y:S02]  /*03a0*/  LDG.E.64 R44, desc[UR20][R44.64] ;  /* 0x000000142c2c7981 */ /* 0x000ee4000c1e1b00 */
[----:B------:R-:W-:Y:S02]  /*03b0*/  IMAD.WIDE R40, R41, 0x8, R26 ;  /* 0x0000000829287825 */ /* 0x000fe400078e021a */
[----:B------:R-:W4:Y:S02]  /*03c0*/  LDG.E.64 R32, desc[UR20][R32.64] ;  /* 0x0000001420207981 */ /* 0x000f24000c1e1b00 */
[----:B------:R-:W-:Y:S02]  /*03d0*/  IMAD R10, R9, UR4, R6 ;  /* 0x00000004090a7c24 */ /* 0x000fe4000f8e0206 */
[----:B------:R-:W-:Y:S01]  /*03e0*/  IMAD.WIDE R38, R39, 0x8, R26 ;  /* 0x0000000827267825 */ /* 0x000fe200078e021a */
[----:B------:R-:W3:Y:S03]  /*03f0*/  LDG.E.64 R46, desc[UR20][R40.64] ;  /* 0x00000014282e7981 */ /* 0x000ee6000c1e1b00 */
[----:B------:R-:W-:Y:S01]  /*0400*/  IMAD R37, R8, UR7, R7 ;  /* 0x0000000708257c24 */ /* 0x000fe2000f8e0207 */
[----:B------:R-:W4:Y:S01]  /*0410*/  LDG.E.64 R42, desc[UR20][R38.64] ;  /* 0x00000014262a7981 */ /* 0x000f22000c1e1b00 */
[----:B------:R-:W-:-:S02]  /*0420*/  IMAD R2, R12, 0x2, R9 ;  /* 0x000000020c027824 */ /* 0x000fc400078e0209 */
[----:B------:R-:W-:Y:S02]  /*0430*/  IMAD R35, R10, UR7, R7 ;  /* 0x000000070a237c24 */ /* 0x000fe4000f8e0207 */
[----:B------:R-:W-:Y:S02]  /*0440*/  IMAD R8, R15, UR4, R6 ;  /* 0x000000040f087c24 */ /* 0x000fe4000f8e0206 */
[----:B------:R-:W-:-:S04]  /*0450*/  IMAD.WIDE R36, R37, 0x8, R26 ;  /* 0x0000000825247825 */ /* 0x000fc800078e021a */
[----:B------:R-:W-:Y:S01]  /*0460*/  IMAD R10, R2, UR4, R6 ;  /* 0x00000004020a7c24 */ /* 0x000fe2000f8e0206 */
[----:B------:R-:W5:Y:S01]  /*0470*/  LDG.E.64 R16, desc[UR20][R36.64] ;  /* 0x0000001424107981 */ /* 0x000f62000c1e1b00 */
[----:B------:R-:W-:-:S04]  /*0480*/  IMAD.WIDE R34, R35, 0x8, R26 ;  /* 0x0000000823227825 */ /* 0x000fc800078e021a */
[--C-:B------:R-:W-:Y:S01]  /*0490*/  IMAD R29, R8, UR7, R7.reuse ;  /* 0x00000007081d7c24 */ /* 0x100fe2000f8e0207 */
[----:B------:R-:W5:Y:S01]  /*04a0*/  LDG.E.64 R12, desc[UR20][R34.64] ;  /* 0x00000014220c7981 */ /* 0x000f62000c1e1b00 */
[----:B------:R-:W-:Y:S02]  /*04b0*/  IMAD R21, R10, UR7, R7 ;  /* 0x000000070a157c24 */ /* 0x000fe4000f8e0207 */
[----:B------:R-:W-:Y:S02]  /*04c0*/  IMAD R8, R3, UR4, R6 ;  /* 0x0000000403087c24 */ /* 0x000fe4000f8e0206 */
[----:B------:R-:W-:-:S04]  /*04d0*/  IMAD.WIDE R28, R29, 0x8, R26 ;  /* 0x000000081d1c7825 */ /* 0x000fc800078e021a */
[----:B------:R-:W-:Y:S01]  /*04e0*/  IMAD.WIDE R20, R21, 0x8, R26 ;  /* 0x0000000815147825 */ /* 0x000fe200078e021a */
[----:B------:R-:W5:Y:S03]  /*04f0*/  LDG.E.64 R10, desc[UR20][R28.64] ;  /* 0x000000141c0a7981 */ /* 0x000f66000c1e1b00 */
[----:B------:R-:W-:Y:S01]  /*0500*/  IMAD R3, R8, UR7, R7 ;  /* 0x0000000708037c24 */ /* 0x000fe2000f8e0207 */
[----:B------:R-:W5:Y:S03]  /*0510*/  LDG.E.64 R14, desc[UR20][R20.64] ;  /* 0x00000014140e7981 */ /* 0x000f66000c1e1b00 */
[----:B------:R-:W-:-:S05]  /*0520*/  IMAD.WIDE R26, R3, 0x8, R26 ;  /* 0x00000008031a7825 */ /* 0x000fca00078e021a */
[----:B------:R-:W5:Y:S01]  /*0530*/  LDG.E.64 R8, desc[UR20][R26.64] ;  /* 0x000000141a087981 */ /* 0x000f62000c1e1b00 */
[----:B------:R-:W-:Y:S01]  /*0540*/  HFMA2 R22, -RZ, RZ, 0, 5.9604644775390625e-08 ;  /* 0x00000001ff167431 */ /* 0x000fe200000001ff */
[----:B------:R-:W-:Y:S01]  /*0550*/  BSSY.RECONVERGENT B1, `(.L_x_0) ;  /* 0x000001e000017945 */ /* 0x000fe20003800200 */
[----:B--2---:R-:W0:Y:S04]  /*0560*/  MUFU.RCP64H R23, R31 ;  /* 0x0000001f00177308 */ /* 0x004e280000001800 */
[----:B0-----:R-:W-:Y:S02]  /*0570*/  DFMA R24, -R30, R22, 1 ;  /* 0x3ff000001e18742b */ /* 0x001fe40000000116 */
[----:B---3--:R-:W-:Y:S02]  /*0580*/  DADD R44, R44, R46 ;  /* 0x000000002c2c7229 */ /* 0x008fe4000000002e */
[----:B----4-:R-:W-:-:S04]  /*0590*/  DADD R32, R32, R42 ;  /* 0x0000000020207229 */ /* 0x010fc8000000002a */
[----:B------:R-:W-:Y:S02]  /*05a0*/  DFMA R24, R24, R24, R24 ;  /* 0x000000181818722b */ /* 0x000fe40000000018 */
[----:B-----5:R-:W-:Y:S02]  /*05b0*/  DADD R16, R44, R16 ;  /* 0x000000002c107229 */ /* 0x020fe40000000010 */
[----:B------:R-:W-:-:S04]  /*05c0*/  DADD R12, R32, R12 ;  /* 0x00000000200c7229 */ /* 0x000fc8000000000c */
[----:B------:R-:W-:Y:S02]  /*05d0*/  DFMA R24, R22, R24, R22 ;  /* 0x000000181618722b */ /* 0x000fe40000000016 */
[----:B------:R-:W-:Y:S02]  /*05e0*/  DADD R16, R16, R10 ;  /* 0x0000000010107229 */ /* 0x000fe4000000000a */
[----:B------:R-:W-:-:S04]  /*05f0*/  DADD R12, R12, R14 ;  /* 0x000000000c0c7229 */ /* 0x000fc8000000000e */
[----:B------:R-:W-:Y:S02]  /*0600*/  DFMA R14, -R30, R24, 1 ;  /* 0x3ff000001e0e742b */ /* 0x000fe40000000118 */
[----:B------:R-:W-:Y:S02]  /*0610*/  DADD R8, R16, R8 ;  /* 0x0000000010087229 */ /* 0x000fe40000000008 */
[----:B------:R-:W-:-:S04]  /*0620*/  DADD R12, R10, R12 ;  /* 0x000000000a0c7229 */ /* 0x000fc8000000000c */
[----:B------:R-:W-:-:S04]  /*0630*/  DFMA R14, R24, R14, R24 ;  /* 0x0000000e180e722b */ /* 0x000fc80000000018 */
[----:B------:R-:W-:-:S08]  /*0640*/  DADD R12, R8, -R12 ;  /* 0x00000000080c7229 */ /* 0x000fd0000000080c */
[----:B------:R-:W-:-:S08]  /*0650*/  DMUL R8, R12, R14 ;  /* 0x0000000e0c087228 */ /* 0x000fd00000000000 */
[----:B------:R-:W-:-:S08]  /*0660*/  DFMA R10, -R30, R8, R12 ;  /* 0x000000081e0a722b */ /* 0x000fd0000000010c */
[----:B------:R-:W-:Y:S01]  /*0670*/  DFMA R14, R14, R10, R8 ;  /* 0x0000000a0e0e722b */ /* 0x000fe20000000008 */
[----:B------:R-:W-:-:S09]  /*0680*/  FSETP.GEU.AND P1, PT, |R13|, 6.5827683646048100446e-37, PT ;  /* 0x036000000d00780b */ /* 0x000fd20003f2e200 */
[----:B------:R-:W-:-:S05]  /*0690*/  FFMA R3, RZ, R31, R15 ;  /* 0x0000001fff037223 */ /* 0x000fca000000000f */
[----:B------:R-:W-:-:S13]  /*06a0*/  FSETP.GT.AND P0, PT, |R3|, 1.469367938527859385e-39, PT ;  /* 0x001000000300780b */ /* 0x000fda0003f04200 */
[----:B------:R-:W-:Y:S05]  /*06b0*/  @P0 BRA P1, `(.L_x_1) ;  /* 0x00000000001c0947 */ /* 0x000fea0000800000 */
[----:B------:R-:W-:Y:S01]  /*06c0*/  IMAD.MOV.U32 R11, RZ, RZ, R13 ;  /* 0x000000ffff0b7224 */ /* 0x000fe200078e000d */
[----:B------:R-:W-:Y:S01]  /*06d0*/  MOV R9, R30 ;  /* 0x0000001e00097202 */ /* 0x000fe20000000f00 */
[----:B------:R-:W-:Y:S01]  /*06e0*/  IMAD.MOV.U32 R10, RZ, RZ, R31 ;  /* 0x000000ffff0a7224 */ /* 0x000fe200078e001f */
[----:B------:R-:W-:-:S07]  /*06f0*/  MOV R8, 0x710 ;  /* 0x0000071000087802 */ /* 0x000fce0000000f00 */
[----:B------:R-:W-:Y:S05]  /*0700*/  CALL.REL.NOINC `($__internal_0_$__cuda_sm20_div_rn_f64_full) ;  /* 0x0000003c00047944 */ /* 0x000fea0003c00000 */
[----:B------:R-:W-:Y:S01]  /*0710*/  MOV R14, R10 ;  /* 0x0000000a000e7202 */ /* 0x000fe20000000f00 */
[----:B------:R-:W-:-:S07]  /*0720*/  IMAD.MOV.U32 R15, RZ, RZ, R9 ;  /* 0x000000ffff0f7224 */ /* 0x000fce00078e0009 */
.L_x_1:
[----:B------:R-:W-:Y:S05]  /*0730*/  BSYNC.RECONVERGENT B1 ;  /* 0x0000000000017941 */ /* 0x000fea0003800200 */
.L_x_0:
[----:B------:R-:W0:Y:S02]  /*0740*/  LDC.64 R16, c[0x0][0x3a0] ;  /* 0x0000e800ff107b82 */ /* 0x000e240000000a00 */
[----:B0-----:R-:W-:-:S05]  /*0750*/  IMAD.WIDE R16, R0, 0x8, R16 ;  /* 0x0000000800107825 */ /* 0x001fca00078e0210 */
[----:B------:R-:W2:Y:S01]  /*0760*/  LDG.E.64 R8, desc[UR20][R16.64] ;  /* 0x0000001410087981 */ /* 0x000ea2000c1e1b00 */
[----:B------:R-:W0:Y:S01]  /*0770*/  MUFU.RCP64H R11, R31 ;  /* 0x0000001f000b7308 */ /* 0x000e220000001800 */
[----:B------:R-:W-:Y:S01]  /*0780*/  HFMA2 R10, -RZ, RZ, 0, 5.9604644775390625e-08 ;  /* 0x00000001ff0a7431 */ /* 0x000fe200000001ff */
[----:B------:R-:W-:Y:S05]  /*0790*/  BSSY.RECONVERGENT B1, `(.L_x_2) ;  /* 0x0000014000017945 */ /* 0x000fea0003800200 */
[----:B0-----:R-:W-:-:S08]  /*07a0*/  DFMA R12, -R30, R10, 1 ;  /* 0x3ff000001e0c742b */ /* 0x001fd0000000010a */
[----:B------:R-:W-:-:S08]  /*07b0*/  DFMA R12, R12, R12, R12 ;  /* 0x0000000c0c0c722b */ /* 0x000fd0000000000c */
[----:B------:R-:W-:-:S08]  /*07c0*/  DFMA R10, R10, R12, R10 ;  /* 0x0000000c0a0a722b */ /* 0x000fd0000000000a */
[----:B------:R-:W-:-:S08]  /*07d0*/  DFMA R22, -R30, R10, 1 ;  /* 0x3ff000001e16742b */ /* 0x000fd0000000010a */
[----:B------:R-:W-:Y:S02]  /*07e0*/  DFMA R22, R10, R22, R10 ;  /* 0x000000160a16722b */ /* 0x000fe4000000000a */
[----:B--2---:R-:W-:-:S08]  /*07f0*/  DMUL R12, R8, 0.5 ;  /* 0x3fe00000080c7828 */ /* 0x004fd00000000000 */
[----:B------:R-:W-:Y:S02]  /*0800*/  DMUL R10, R22, R12 ;  /* 0x0000000c160a7228 */ /* 0x000fe40000000000 */
[----:B------:R-:W-:-:S06]  /*0810*/  FSETP.GEU.AND P1, PT, |R13|, 6.5827683646048100446e-37, PT ;  /* 0x036000000d00780b */ /* 0x000fcc0003f2e200 */
[----:B------:R-:W-:-:S08]  /*0820*/  DFMA R8, -R30, R10, R12 ;  /* 0x0000000a1e08722b */ /* 0x000fd0000000010c */
[----:B------:R-:W-:-:S10]  /*0830*/  DFMA R10, R22, R8, R10 ;  /* 0x00000008160a722b */ /* 0x000fd4000000000a */
        /* <DEDUP_REMOVED lines=8> */
[----:B------:R-:W-:-:S07]  /*08c0*/  MOV R11, R9 ;  /* 0x00000009000b7202 */ /* 0x000fce0000000f00 */
.L_x_3:
[----:B------:R-:W-:Y:S05]  /*08d0*/  BSYNC.RECONVERGENT B1 ;  /* 0x0000000000017941 */ /* 0x000fea0003800200 */
.L_x_2:
[----:B------:R-:W0:Y:S01]  /*08e0*/  LDC R23, c[0x0][0x3c8] ;  /* 0x0000f200ff177b82 */ /* 0x000e220000000800 */
[----:B------:R-:W1:Y:S01]  /*08f0*/  LDCU.64 UR6, c[0x0][0x3c0] ;  /* 0x00007800ff0677ac */ /* 0x000e620008000a00 */
[----:B------:R-:W-:-:S06]  /*0900*/  DADD R24, R10, R14 ;  /* 0x000000000a187229 */ /* 0x000fcc000000000e */
[----:B------:R-:W2:Y:S08]  /*0910*/  LDC.64 R12, c[0x0][0x388] ;  /* 0x0000e200ff0c7b82 */ /* 0x000eb00000000a00 */
[----:B------:R-:W3:Y:S01]  /*0920*/  LDC.64 R8, c[0x0][0x3b8] ;  /* 0x0000ee00ff087b82 */ /* 0x000ee20000000a00 */
[----:B0-----:R-:W-:-:S04]  /*0930*/  IMAD R2, R23, -0xb, R2 ;  /* 0xfffffff517027824 */ /* 0x001fc800078e0202 */
[----:B-1----:R-:W-:Y:S02]  /*0940*/  IMAD R30, R2, UR7, R6 ;  /* 0x00000007021e7c24 */ /* 0x002fe4000f8e0206 */
[----:B------:R-:W-:Y:S02]  /*0950*/  IMAD R22, R23, 0xe, R2 ;  /* 0x0000000e17167824 */ /* 0x000fe400078e0202 */
[----:B------:R-:W-:Y:S02]  /*0960*/  IMAD R11, R30, UR6, R7 ;  /* 0x000000061e0b7c24 */ /* 0x000fe4000f8e0207 */
[----:B--2---:R-:W-:-:S04]  /*0970*/  IMAD.WIDE R14, R0, 0x8, R12 ;  /* 0x00000008000e7825 */ /* 0x004fc800078e020c */
[----:B------:R-:W-:Y:S01]  /*0980*/  IMAD R30, R23, -0x6, R22 ;  /* 0xfffffffa171e7824 */ /* 0x000fe200078e0216 */
[----:B------:R0:W-:Y:S01]  /*0990*/  STG.E.64 desc[UR20][R14.64], R24 ;  /* 0x000000180e007986 */ /* 0x0001e2000c101b14 */
[----:B---3--:R-:W-:-:S03]  /*09a0*/  IMAD.WIDE R10, R11, 0x8, R8 ;  /* 0x000000080b0a7825 */ /* 0x008fc600078e0208 */
[----:B------:R1:W2:Y:S01]  /*09b0*/  LDG.E.64 R2, desc[UR20][R28.64] ;  /* 0x000000141c027981 */ /* 0x0002a2000c1e1b00 */
[----:B------:R-:W-:-:S03]  /*09c0*/  IMAD R32, R23, -0x7, R30 ;  /* 0xfffffff917207824 */ /* 0x000fc600078e021e */
[----:B------:R-:W2:Y:S01]  /*09d0*/  LDG.E.64 R10, desc[UR20][R10.64] ;  /* 0x000000140a0a7981 */ /* 0x000ea2000c1e1b00 */
[----:B------:R-:W-:-:S03]  /*09e0*/  IMAD R12, R32, UR7, R6 ;  /* 0x00000007200c7c24 */ /* 0x000fc6000f8e0206 */
[----:B------:R-:W3:Y:S01]  /*09f0*/  LDG.E.64 R42, desc[UR20][R18.64] ;  /* 0x00000014122a7981 */ /* 0x000ee2000c1e1b00 */
[----:B------:R-:W-:Y:S02]  /*0a00*/  IMAD R13, R12, UR6, R7 ;  /* 0x000000060c0d7c24 */ /* 0x000fe4000f8e0207 */
[----:B------:R-:W-:Y:S01]  /*0a10*/  IMAD R31, R23, 0x4, R32 ;  /* 0x00000004171f7824 */ /* 0x000fe200078e0220 */
[----:B0-----:R0:W4:Y:S01]  /*0a20*/  LDG.E.64 R24, desc[UR20][R26.64] ;  /* 0x000000141a187981 */ /* 0x001122000c1e1b00 */
[----:B------:R-:W-:Y:S01]  /*0a30*/  IMAD.WIDE R12, R13, 0x8, R8 ;  /* 0x000000080d0c7825 */ /* 0x000fe200078e0208 */
[----:B------:R-:W-:Y:S02]  /*0a40*/  LEA R32, R23, R32, 0x3 ;  /* 0x0000002017207211 */ /* 0x000fe400078e18ff */
[----:B------:R-:W5:Y:S01]  /*0a50*/  LDG.E.64 R20, desc[UR20][R20.64] ;  /* 0x0000001414147981 */ /* 0x000f62000c1e1b00 */
[----:B------:R-:W-:-:S03]  /*0a60*/  IMAD R44, R31, UR7, R6 ;  /* 0x000000071f2c7c24 */ /* 0x000fc6000f8e0206 */
[----:B------:R-:W4:Y:S01]  /*0a70*/  LDG.E.64 R12, desc[UR20][R12.64] ;  /* 0x000000140c0c7981 */ /* 0x000f22000c1e1b00 */
[----:B------:R-:W-:Y:S02]  /*0a80*/  IMAD R51, R44, UR6, R7 ;  /* 0x000000062c337c24 */ /* 0x000fe4000f8e0207 */
[----:B------:R-:W-:Y:S02]  /*0a90*/  IMAD R22, R22, UR7, R6 ;  /* 0x0000000716167c24 */ /* 0x000fe4000f8e0206 */
[----:B------:R-:W-:-:S04]  /*0aa0*/  IMAD.WIDE R50, R51, 0x8, R8 ;  /* 0x0000000833327825 */ /* 0x000fc800078e0208 */
[----:B-1----:R-:W-:Y:S02]  /*0ab0*/  IMAD R28, R32, UR7, R6 ;  /* 0x00000007201c7c24 */ /* 0x002fe4000f8e0206 */
[----:B------:R-:W-:Y:S02]  /*0ac0*/  IMAD R44, R23, 0x6, R32 ;  /* 0x00000006172c7824 */ /* 0x000fe400078e0220 */
[--C-:B------:R-:W-:Y:S02]  /*0ad0*/  IMAD R33, R22, UR6, R7.reuse ;  /* 0x0000000616217c24 */ /* 0x100fe4000f8e0207 */
[----:B------:R-:W-:Y:S01]  /*0ae0*/  IMAD R31, R28, UR6, R7 ;  /* 0x000000061c1f7c24 */ /* 0x000fe2000f8e0207 */
[----:B------:R-:W5:Y:S01]  /*0af0*/  LDG.E.64 R22, desc[UR20][R50.64] ;  /* 0x0000001432167981 */ /* 0x000f62000c1e1b00 */
[----:B0-----:R-:W-:Y:S02]  /*0b00*/  IMAD R26, R30, UR7, R6 ;  /* 0x000000071e1a7c24 */ /* 0x001fe4000f8e0206 */
[----:B------:R-:W-:-:S04]  /*0b10*/  IMAD.WIDE R32, R33, 0x8, R8 ;  /* 0x0000000821207825 */ /* 0x000fc800078e0208 */
[----:B------:R-:W-:Y:S01]  /*0b20*/  IMAD R28, R44, UR7, R6 ;  /* 0x000000072c1c7c24 */ /* 0x000fe2000f8e0206 */
[----:B------:R-:W5:Y:S01]  /*0b30*/  LDG.E.64 R48, desc[UR20][R32.64] ;  /* 0x0000001420307981 */ /* 0x000f62000c1e1b00 */
[----:B------:R-:W-:-:S04]  /*0b40*/  IMAD.WIDE R30, R31, 0x8, R8 ;  /* 0x000000081f1e7825 */ /* 0x000fc800078e0208 */
[--C-:B------:R-:W-:Y:S01]  /*0b50*/  IMAD R29, R26, UR6, R7.reuse ;  /* 0x000000061a1d7c24 */ /* 0x100fe2000f8e0207 */
[----:B------:R-:W5:Y:S01]  /*0b60*/  LDG.E.64 R46, desc[UR20][R30.64] ;  /* 0x000000141e2e7981 */ /* 0x000f62000c1e1b00 */
[----:B------:R-:W-:Y:S02]  /*0b70*/  IMAD R27, R28, UR6, R7 ;  /* 0x000000061c1b7c24 */ /* 0x000fe4000f8e0207 */
[----:B------:R-:W-:-:S04]  /*0b80*/  IMAD.WIDE R28, R29, 0x8, R8 ;  /* 0x000000081d1c7825 */ /* 0x000fc800078e0208 */
[----:B------:R-:W-:Y:S01]  /*0b90*/  IMAD.WIDE R26, R27, 0x8, R8 ;  /* 0x000000081b1a7825 */ /* 0x000fe200078e0208 */
[----:B------:R-:W5:Y:S04]  /*0ba0*/  LDG.E.64 R50, desc[UR20][R28.64] ;  /* 0x000000141c327981 */ /* 0x000f68000c1e1b00 */
[----:B------:R-:W5:Y:S01]  /*0bb0*/  LDG.E.64 R8, desc[UR20][R26.64] ;  /* 0x000000141a087981 */ /* 0x000f62000c1e1b00 */
[----:B------:R-:W-:Y:S01]  /*0bc0*/  BSSY.RECONVERGENT B1, `(.L_x_4) ;  /* 0x000001f000017945 */ /* 0x000fe20003800200 */
[----:B--2---:R-:W-:Y:S01]  /*0bd0*/  DADD R10, R10, R2 ;  /* 0x000000000a0a7229 */ /* 0x004fe20000000002 */
[----:B---3--:R-:W0:Y:S01]  /*0be0*/  MUFU.RCP64H R3, R43 ;  /* 0x0000002b00037308 */ /* 0x008e220000001800 */
[----:B------:R-:W-:Y:S01]  /*0bf0*/  IMAD.MOV.U32 R2, RZ, RZ, 0x1 ;  /* 0x00000001ff027424 */ /* 0x000fe200078e00ff */
[----:B----4-:R-:W-:-:S05]  /*0c00*/  DADD R24, R12, R24 ;  /* 0x000000000c187229 */ /* 0x010fca0000000018 */
[----:B0-----:R-:W-:Y:S02]  /*0c10*/  DFMA R12, -R42, R2, 1 ;  /* 0x3ff000002a0c742b */ /* 0x001fe40000000102 */
[----:B-----5:R-:W-:-:S06]  /*0c20*/  DADD R10, R10, R20 ;  /* 0x000000000a0a7229 */ /* 0x020fcc0000000014 */
[----:B------:R-:W-:Y:S02]  /*0c30*/  DFMA R12, R12, R12, R12 ;  /* 0x0000000c0c0c722b */ /* 0x000fe4000000000c */
[----:B------:R-:W-:-:S06]  /*0c40*/  DADD R22, R24, R22 ;  /* 0x0000000018167229 */ /* 0x000fcc0000000016 */
        /* <DEDUP_REMOVED lines=15> */
[----:B------:R-:W-:Y:S01]  /*0d40*/  MOV R12, R10 ;  /* 0x0000000a000c7202 */ /* 0x000fe20000000f00 */
[----:B------:R-:W-:Y:S01]  /*0d50*/  IMAD.MOV.U32 R9, RZ, RZ, R42 ;  /* 0x000000ffff097224 */ /* 0x000fe200078e002a */
[----:B------:R-:W-:Y:S02]  /*0d60*/  MOV R10, R43 ;  /* 0x0000002b000a7202 */ /* 0x000fe40000000f00 */
[----:B------:R-:W-:-:S07]  /*0d70*/  MOV R8, 0xd90 ;  /* 0x00000d9000087802 */ /* 0x000fce0000000f00 */
[----:B------:R-:W-:Y:S05]  /*0d80*/  CALL.REL.NOINC `($__internal_0_$__cuda_sm20_div_rn_f64_full) ;  /* 0x0000003400647944 */ /* 0x000fea0003c00000 */
[----:B------:R-:W-:Y:S01]  /*0d90*/  IMAD.MOV.U32 R2, RZ, RZ, R10 ;  /* 0x000000ffff027224 */ /* 0x000fe200078e000a */
[----:B------:R-:W-:-:S07]  /*0da0*/  MOV R3, R9 ;  /* 0x0000000900037202 */ /* 0x000fce0000000f00 */
.L_x_5:
[----:B------:R-:W-:Y:S05]  /*0db0*/  BSYNC.RECONVERGENT B1 ;  /* 0x0000000000017941 */ /* 0x000fea0003800200 */
.L_x_4:
[----:B------:R-:W0:Y:S02]  /*0dc0*/  LDC.64 R20, c[0x0][0x3a8] ;  /* 0x0000ea00ff147b82 */ /* 0x000e240000000a00 */
[----:B0-----:R-:W-:-:S05]  /*0dd0*/  IMAD.WIDE R20, R0, 0x8, R20 ;  /* 0x0000000800147825 */ /* 0x001fca00078e0214 */
[----:B------:R-:W2:Y:S01]  /*0de0*/  LDG.E.64 R10, desc[UR20][R20.64] ;  /* 0x00000014140a7981 */ /* 0x000ea2000c1e1b00 */
[----:B------:R-:W0:Y:S01]  /*0df0*/  MUFU.RCP64H R9, R43 ;  /* 0x0000002b00097308 */ /* 0x000e220000001800 */
[----:B------:R-:W-:Y:S01]  /*0e00*/  IMAD.MOV.U32 R8, RZ, RZ, 0x1 ;  /* 0x00000001ff087424 */ /* 0x000fe200078e00ff */
        /* <DEDUP_REMOVED lines=19> */
[----:B------:R-:W-:-:S07]  /*0f40*/  IMAD.MOV.U32 R8, RZ, RZ, R10 ;  /* 0x000000ffff087224 */ /* 0x000fce00078e000a */
.L_x_7:
[----:B------:R-:W-:Y:S05]  /*0f50*/  BSYNC.RECONVERGENT B1 ;  /* 0x0000000000017941 */ /* 0x000fea0003800200 */
.L_x_6:
[----:B------:R-:W0:Y:S01]  /*0f60*/  LDC R23, c[0x0][0x3c8] ;  /* 0x0000f200ff177b82 */ /* 0x000e220000000800 */
[----:B------:R-:W1:Y:S01]  /*0f70*/  LDCU.64 UR6, c[0x0][0x3c0] ;  /* 0x00007800ff0677ac */ /* 0x000e620008000a00 */
[----:B------:R-:W-:-:S06]  /*0f80*/  DADD R12, R8, R2 ;  /* 0x00000000080c7229 */ /* 0x000fcc0000000002 */
[----:B------:R-:W2:Y:S08]  /*0f90*/  LDC.64 R42, c[0x0][0x390] ;  /* 0x0000e400ff2a7b82 */ /* 0x000eb00000000a00 */
[----:B------:R-:W3:Y:S01]  /*0fa0*/  LDC.64 R10, c[0x0][0x3b8] ;  /* 0x0000ee00ff0a7b82 */ /* 0x000ee20000000a00 */
[----:B0-----:R-:W-:-:S05]  /*0fb0*/  IMAD R9, R23, -0xc, R44 ;  /* 0xfffffff417097824 */ /* 0x001fca00078e022c */
[----:B------:R-:W-:Y:S01]  /*0fc0*/  IADD3 R23, PT, PT, R9, -R23, RZ ;  /* 0x8000001709177210 */ /* 0x000fe20007ffe0ff */
[----:B--2---:R-:W-:-:S05]  /*0fd0*/  IMAD.WIDE R42, R0, 0x8, R42 ;  /* 0x00000008002a7825 */ /* 0x004fca00078e022a */
[----:B------:R0:W-:Y:S01]  /*0fe0*/  STG.E.64 desc[UR20][R42.64], R12 ;  /* 0x0000000c2a007986 */ /* 0x0001e2000c101b14 */
[----:B-1----:R-:W-:-:S03]  /*0ff0*/  IMAD R8, R9, UR7, R6 ;  /* 0x0000000709087c24 */ /* 0x002fc6000f8e0206 */
[----:B------:R-:W2:Y:S01]  /*1000*/  LDG.E.64 R2, desc[UR20][R18.64] ;  /* 0x0000001412027981 */ /* 0x000ea2000c1e1b00 */
[----:B------:R-:W-:Y:S02]  /*1010*/  IMAD R22, R23, UR7, R6 ;  /* 0x0000000717167c24 */ /* 0x000fe4000f8e0206 */
[--C-:B------:R-:W-:Y:S01]  /*1020*/  IMAD R9, R8, UR6, R7.reuse ;  /* 0x0000000608097c24 */ /* 0x100fe2000f8e0207 */
[----:B------:R-:W4:Y:S01]  /*1030*/  LDG.E.64 R40, desc[UR20][R40.64] ;  /* 0x0000001428287981 */ /* 0x000f22000c1e1b00 */
[----:B------:R-:W-:Y:S02]  /*1040*/  IMAD R23, R22, UR6, R7 ;  /* 0x0000000616177c24 */ /* 0x000fe4000f8e0207 */
[--C-:B---3--:R-:W-:Y:S01]  /*1050*/  IMAD.WIDE R8, R9, 0x8, R10.reuse ;  /* 0x0000000809087825 */ /* 0x108fe200078e020a */
[----:B------:R-:W3:Y:S03]  /*1060*/  LDG.E.64 R36, desc[UR20][R36.64] ;  /* 0x0000001424247981 */ /* 0x000ee6000c1e1b00 */
[----:B------:R-:W-:Y:S01]  /*1070*/  IMAD.WIDE R10, R23, 0x8, R10 ;  /* 0x00000008170a7825 */ /* 0x000fe200078e020a */
[----:B------:R-:W5:Y:S04]  /*1080*/  LDG.E.64 R38, desc[UR20][R38.64] ;  /* 0x0000001426267981 */ /* 0x000f68000c1e1b00 */
[----:B------:R-:W4:Y:S04]  /*1090*/  LDG.E.64 R8, desc[UR20][R8.64] ;  /* 0x0000001408087981 */ /* 0x000f28000c1e1b00 */
[----:B------:R-:W3:Y:S04]  /*10a0*/  LDG.E.64 R10, desc[UR20][R10.64] ;  /* 0x000000140a0a7981 */ /* 0x000ee8000c1e1b00 */
[----:B------:R-:W5:Y:S04]  /*10b0*/  LDG.E.64 R34, desc[UR20][R34.64] ;  /* 0x0000001422227981 */ /* 0x000f68000c1e1b00 */
[----:B------:R-:W5:Y:S04]  /*10c0*/  LDG.E.64 R32, desc[UR20][R32.64] ;  /* 0x0000001420207981 */ /* 0x000f68000c1e1b00 */
[----:B------:R-:W5:Y:S04]  /*10d0*/  LDG.E.64 R28, desc[UR20][R28.64] ;  /* 0x000000141c1c7981 */ /* 0x000f68000c1e1b00 */
[----:B------:R-:W5:Y:S04]  /*10e0*/  LDG.E.64 R30, desc[UR20][R30.64] ;  /* 0x000000141e1e7981 */ /* 0x000f68000c1e1b00 */
[----:B------:R-:W5:Y:S01]  /*10f0*/  LDG.E.64 R26, desc[UR20][R26.64] ;  /* 0x000000141a1a7981 */ /* 0x000f62000c1e1b00 */
[----:B0-----:R-:W-:Y:S01]  /*1100*/  IMAD.MOV.U32 R12, RZ, RZ, 0x1 ;  /* 0x00000001ff0c7424 */ /* 0x001fe200078e00ff */
[----:B------:R-:W-:Y:S01]  /*1110*/  BSSY.RECONVERGENT B1, `(.L_x_8) ;  /* 0x000001e000017945 */ /* 0x000fe20003800200 */
[----:B--2---:R-:W0:Y:S01]  /*1120*/  MUFU.RCP64H R13, R3 ;  /* 0x00000003000d7308 */ /* 0x004e220000001800 */
[----:B----4-:R-:W-:-:S03]  /*1130*/  DADD R40, R8, R40 ;  /* 0x0000000008287229 */ /* 0x010fc60000000028 */
[----:B0-----:R-:W-:Y:S02]  /*1140*/  DFMA R8, -R2, R12, 1 ;  /* 0x3ff000000208742b */ /* 0x001fe4000000010c */
[----:B---3--:R-:W-:-:S03]  /*1150*/  DADD R10, R10, R36 ;  /* 0x000000000a0a7229 */ /* 0x008fc60000000024 */
[----:B-----5:R-:W-:-:S03]  /*1160*/  DADD R38, R40, R38 ;  /* 0x0000000028267229 */ /* 0x020fc60000000026 */
[----:B------:R-:W-:Y:S02]  /*1170*/  DFMA R8, R8, R8, R8 ;  /* 0x000000080808722b */ /* 0x000fe40000000008 */
[----:B------:R-:W-:-:S03]  /*1180*/  DADD R10, R10, R34 ;  /* 0x000000000a0a7229 */ /* 0x000fc60000000022 */
[----:B------:R-:W-:-:S03]  /*1190*/  DADD R32, R38, R32 ;  /* 0x0000000026207229 */ /* 0x000fc60000000020 */
[----:B------:R-:W-:Y:S02]  /*11a0*/  DFMA R8, R12, R8, R12 ;  /* 0x000000080c08722b */ /* 0x000fe4000000000c */
[----:B------:R-:W-:-:S03]  /*11b0*/  DADD R10, R10, R28 ;  /* 0x000000000a0a7229 */ /* 0x000fc6000000001c */
[----:B------:R-:W-:-:S03]  /*11c0*/  DADD R30, R32, R30 ;  /* 0x00000000201e7229 */ /* 0x000fc6000000001e */
[----:B------:R-:W-:Y:S02]  /*11d0*/  DFMA R12, -R2, R8, 1 ;  /* 0x3ff00000020c742b */ /* 0x000fe40000000108 */
[----:B------:R-:W-:-:S06]  /*11e0*/  DADD R10, R10, R26 ;  /* 0x000000000a0a7229 */ /* 0x000fcc000000001a */
[----:B------:R-:W-:Y:S02]  /*11f0*/  DFMA R12, R8, R12, R8 ;  /* 0x0000000c080c722b */ /* 0x000fe40000000008 */
        /* <DEDUP_REMOVED lines=15> */
.L_x_9:
[----:B------:R-:W-:Y:S05]  /*12f0*/  BSYNC.RECONVERGENT B1 ;  /* 0x0000000000017941 */ /* 0x000fea0003800200 */
.L_x_8:
        /* <DEDUP_REMOVED lines=25> */
.L_x_11:
[----:B------:R-:W-:Y:S05]  /*1490*/  BSYNC.RECONVERGENT B1 ;  /* 0x0000000000017941 */ /* 0x000fea0003800200 */
.L_x_10:
[----:B------:R-:W0:Y:S01]  /*14a0*/  LDC.64 R28, c[0x0][0x398] ;  /* 0x0000e600ff1c7b82 */ /* 0x000e220000000a00 */
[----:B------:R-:W-:Y:S01]  /*14b0*/  DADD R26, R8, R26 ;  /* 0x00000000081a7229 */ /* 0x000fe2000000001a */
[----:B0-----:R-:W-:-:S06]  /*14c0*/  IMAD.WIDE R28, R0, 0x8, R28 ;  /* 0x00000008001c7825 */ /* 0x001fcc00078e021c */
[----:B------:R0:W-:Y:S04]  /*14d0*/  STG.E.64 desc[UR20][R28.64], R26 ;  /* 0x0000001a1c007986 */ /* 0x0001e8000c101b14 */
[----:B------:R-:W2:Y:S01]  /*14e0*/  LDG.E.64 R2, desc[UR20][R14.64] ;  /* 0x000000140e027981 */ /* 0x000ea2000c1e1b00 */
[----:B------:R-:W-:Y:S01]  /*14f0*/  BSSY.RECONVERGENT B0, `(.L_x_12) ;  /* 0x0000005000007945 */ /* 0x000fe20003800200 */
[----:B--2---:R-:W-:-:S10]  /*1500*/  DADD R8, -RZ, |R2| ;  /* 0x00000000ff087229 */ /* 0x004fd40000000502 */
[----:B------:R-:W-:Y:S02]  /*1510*/  MOV R10, R8 ;  /* 0x00000008000a7202 */ /* 0x000fe40000000f00 */
[----:B0-----:R-:W-:-:S07]  /*1520*/  MOV R8, 0x1540 ;  /* 0x0000154000087802 */ /* 0x001fce0000000f00 */
[----:B------:R-:W-:Y:S05]  /*1530*/  CALL.REL.NOINC `($_Z12momCollisionPdS_S_S_S_S_S_S_iiidS_S_S_S_S_S_S_S_S_S_i$__internal_accurate_pow) ;  /* 0x0000003400107944 */ /* 0x000fea0003c00000 */
[----:B------:R-:W-:Y:S05]  /*1540*/  BSYNC.RECONVERGENT B0 ;  /* 0x0000000000007941 */ /* 0x000fea0003800200 */
.L_x_12:
[----:B------:R-:W2:Y:S01]  /*1550*/  LDG.E.64 R32, desc[UR20][R42.64] ;  /* 0x000000142a207981 */ /* 0x000ea2000c1e1b00 */
[C---:B------:R-:W-:Y:S01]  /*1560*/  DADD R12, R2.reuse, 2 ;  /* 0x40000000020c7429 */ /* 0x040fe20000000000 */
[----:B------:R-:W-:Y:S01]  /*1570*/  BSSY.RECONVERGENT B0, `(.L_x_13) ;  /* 0x0000010000007945 */ /* 0x000fe20003800200 */
[C---:B------:R-:W-:Y:S02]  /*1580*/  DSETP.NEU.AND P1, PT, R2.reuse, RZ, PT ;  /* 0x000000ff0200722a */ /* 0x040fe40003f2d000 */
[----:B------:R-:W-:-:S06]  /*1590*/  DSETP.NEU.AND P0, PT, R2, 1, PT ;  /* 0x3ff000000200742a */ /* 0x000fcc0003f0d000 */
[----:B------:R-:W-:-:S04]  /*15a0*/  LOP3.LUT R8, R13, 0x7ff00000, RZ, 0xc0, !PT ;  /* 0x7ff000000d087812 */ /* 0x000fc800078ec0ff */
[----:B------:R-:W-:Y:S01]  /*15b0*/  ISETP.NE.AND P2, PT, R8, 0x7ff00000, PT ;  /* 0x7ff000000800780c */ /* 0x000fe20003f45270 */
[----:B------:R-:W-:Y:S01]  /*15c0*/  IMAD.MOV.U32 R8, RZ, RZ, R10 ;  /* 0x000000ffff087224 */ /* 0x000fe200078e000a */
[----:B------:R-:W-:Y:S01]  /*15d0*/  @!P1 CS2R R8, SRZ ;  /* 0x0000000000089805 */ /* 0x000fe2000001ff00 */
[----:B--2---:R-:W-:-:S10]  /*15e0*/  DADD R12, -RZ, |R32| ;  /* 0x00000000ff0c7229 */ /* 0x004fd40000000520 */
[----:B------:R-:W-:Y:S01]  /*15f0*/  MOV R10, R12 ;  /* 0x0000000c000a7202 */ /* 0x000fe20000000f00 */
[----:B------:R-:W-:Y:S06]  /*1600*/  @P2 BRA `(.L_x_14) ;  /* 0x0000000000182947 */ /* 0x000fec0003800000 */
[----:B------:R-:W-:-:S14]  /*1610*/  DSETP.NAN.AND P1, PT, R2, R2, PT ;  /* 0x000000020200722a */ /* 0x000fdc0003f28000 */
[----:B------:R-:W-:Y:S01]  /*1620*/  @P1 DADD R8, R2, 2 ;  /* 0x4000000002081429 */ /* 0x000fe20000000000 */
[----:B------:R-:W-:Y:S10]  /*1630*/  @P1 BRA `(.L_x_14) ;  /* 0x00000000000c1947 */ /* 0x000ff40003800000 */
[----:B------:R-:W-:-:S14]  /*1640*/  DSETP.NEU.AND P1, PT, |R2|, +INF , PT ;  /* 0x7ff000000200742a */ /* 0x000fdc0003f2d200 */
[----:B------:R-:W-:Y:S01]  /*1650*/  @!P1 IMAD.MOV.U32 R8, RZ, RZ, 0x0 ;  /* 0x00000000ff089424 */ /* 0x000fe200078e00ff */
[----:B------:R-:W-:-:S07]  /*1660*/  @!P1 MOV R9, 0x7ff00000 ;  /* 0x7ff0000000099802 */ /* 0x000fce0000000f00 */
.L_x_14:
[----:B------:R-:W-:Y:S05]  /*1670*/  BSYNC.RECONVERGENT B0 ;  /* 0x0000000000007941 */ /* 0x000fea0003800200 */
.L_x_13:
[----:B------:R-:W-:Y:S01]  /*1680*/  BSSY.RECONVERGENT B0, `(.L_x_15) ;  /* 0x0000006000007945 */ /* 0x000fe20003800200 */
[----:B------:R-:W-:Y:S02]  /*1690*/  FSEL R2, R8, RZ, P0 ;  /* 0x000000ff08027208 */ /* 0x000fe40000000000 */
[----:B------:R-:W-:Y:S01]  /*16a0*/  FSEL R3, R9, 1.875, P0 ;  /* 0x3ff0000009037808 */ /* 0x000fe20000000000 */
[----:B------:R-:W-:Y:S01]  /*16b0*/  IMAD.MOV.U32 R9, RZ, RZ, R13 ;  /* 0x000000ffff097224 */ /* 0x000fe200078e000d */
[----:B------:R-:W-:-:S07]  /*16c0*/  MOV R8, 0x16e0 ;  /* 0x000016e000087802 */ /* 0x000fce0000000f00 */
[----:B------:R-:W-:Y:S05]  /*16d0*/  CALL.REL.NOINC `($_Z12momCollisionPdS_S_S_S_S_S_S_iiidS_S_S_S_S_S_S_S_S_S_i$__internal_accurate_pow) ;  /* 0x0000003000a87944 */ /* 0x000fea0003c00000 */
[----:B------:R-:W-:Y:S05]  /*16e0*/  BSYNC.RECONVERGENT B0 ;  /* 0x0000000000007941 */ /* 0x000fea0003800200 */
.L_x_15:
[C---:B------:R-:W-:Y:S01]  /*16f0*/  DADD R12, R32.reuse, 2 ;  /* 0x40000000200c7429 */ /* 0x040fe20000000000 */
[----:B------:R-:W-:Y:S01]  /*1700*/  BSSY.RECONVERGENT B0, `(.L_x_16) ;  /* 0x000000f000007945 */ /* 0x000fe20003800200 */
[C---:B------:R-:W-:Y:S01]  /*1710*/  DSETP.NEU.AND P1, PT, R32.reuse, RZ, PT ;  /* 0x000000ff2000722a */ /* 0x040fe20003f2d000 */
[----:B------:R-:W-:Y:S01]  /*1720*/  MOV R11, R9 ;  /* 0x00000009000b7202 */ /* 0x000fe20000000f00 */
[----:B------:R-:W-:-:S06]  /*1730*/  DSETP.NEU.AND P0, PT, R32, 1, PT ;  /* 0x3ff000002000742a */ /* 0x000fcc0003f0d000 */
[----:B------:R-:W-:-:S04]  /*1740*/  LOP3.LUT R12, R13, 0x7ff00000, RZ, 0xc0, !PT ;  /* 0x7ff000000d0c7812 */ /* 0x000fc800078ec0ff */
[----:B------:R-:W-:Y:S01]  /*1750*/  ISETP.NE.AND P2, PT, R12, 0x7ff00000, PT ;  /* 0x7ff000000c00780c */ /* 0x000fe20003f45270 */
[----:B------:R-:W-:Y:S01]  /*1760*/  DADD R12, -RZ, |R26| ;  /* 0x00000000ff0c7229 */ /* 0x000fe2000000051a */
[----:B------:R-:W-:-:S11]  /*1770*/  @!P1 CS2R R10, SRZ ;  /* 0x00000000000a9805 */ /* 0x000fd6000001ff00 */
[----:B------:R-:W-:Y:S05]  /*1780*/  @P2 BRA `(.L_x_17) ;  /* 0x0000000000182947 */ /* 0x000fea0003800000 */
[----:B------:R-:W-:-:S14]  /*1790*/  DSETP.NAN.AND P1, PT, R32, R32, PT ;  /* 0x000000202000722a */ /* 0x000fdc0003f28000 */
[----:B------:R-:W-:Y:S01]  /*17a0*/  @P1 DADD R10, R32, 2 ;  /* 0x40000000200a1429 */ /* 0x000fe20000000000 */
[----:B------:R-:W-:Y:S10]  /*17b0*/  @P1 BRA `(.L_x_17) ;  /* 0x00000000000c1947 */ /* 0x000ff40003800000 */
[----:B------:R-:W-:-:S14]  /*17c0*/  DSETP.NEU.AND P1, PT, |R32|, +INF , PT ;  /* 0x7ff000002000742a */ /* 0x000fdc0003f2d200 */
[----:B------:R-:W-:Y:S01]  /*17d0*/  @!P1 IMAD.MOV.U32 R10, RZ, RZ, 0x0 ;  /* 0x00000000ff0a9424 */ /* 0x000fe200078e00ff */
[----:B------:R-:W-:-:S07]  /*17e0*/  @!P1 MOV R11, 0x7ff00000 ;  /* 0x7ff00000000b9802 */ /* 0x000fce0000000f00 */
.L_x_17:
[----:B------:R-:W-:Y:S05]  /*17f0*/  BSYNC.RECONVERGENT B0 ;  /* 0x0000000000007941 */ /* 0x000fea0003800200 */
.L_x_16:
[----:B------:R-:W-:Y:S01]  /*1800*/  FSEL R8, R10, RZ, P0 ;  /* 0x000000ff0a087208 */ /* 0x000fe20000000000 */
[----:B------:R-:W-:Y:S01]  /*1810*/  BSSY.RECONVERGENT B0, `(.L_x_18) ;  /* 0x0000007000007945 */ /* 0x000fe20003800200 */
[----:B------:R-:W-:Y:S01]  /*1820*/  FSEL R9, R11, 1.875, P0 ;  /* 0x3ff000000b097808 */ /* 0x000fe20000000000 */
[----:B------:R-:W-:-:S05]  /*1830*/  IMAD.MOV.U32 R10, RZ, RZ, R12 ;  /* 0x000000ffff0a7224 */ /* 0x000fca00078e000c */
[----:B------:R-:W-:Y:S01]  /*1840*/  DADD R2, R2, R8 ;  /* 0x0000000002027229 */ /* 0x000fe20000000008 */
[----:B------:R-:W-:Y:S02]  /*1850*/  MOV R9, R13 ;  /* 0x0000000d00097202 */ /* 0x000fe40000000f00 */
[----:B------:R-:W-:-:S08]  /*1860*/  MOV R8, 0x1880 ;  /* 0x0000188000087802 */ /* 0x000fd00000000f00 */
[----:B------:R-:W-:Y:S05]  /*1870*/  CALL.REL.NOINC `($_Z12momCollisionPdS_S_S_S_S_S_S_iiidS_S_S_S_S_S_S_S_S_S_i$__internal_accurate_pow) ;  /* 0x0000003000407944 */ /* 0x000fea0003c00000 */
[----:B------:R-:W-:Y:S05]  /*1880*/  BSYNC.RECONVERGENT B0 ;  /* 0x0000000000007941 */ /* 0x000fea0003800200 */
.L_x_18:
[C---:B------:R-:W-:Y:S01]  /*1890*/  DADD R12, R26.reuse, 2 ;  /* 0x400000001a0c7429 */ /* 0x040fe20000000000 */
[----:B------:R-:W-:Y:S01]  /*18a0*/  BSSY.RECONVERGENT B0, `(.L_x_19) ;  /* 0x000000d000007945 */ /* 0x000fe20003800200 */
[----:B------:R-:W-:Y:S01]  /*18b0*/  DSETP.NEU.AND P0, PT, R26, RZ, PT ;  /* 0x000000ff1a00722a */ /* 0x000fe20003f0d000 */
[----:B------:R-:W-:-:S07]  /*18c0*/  IMAD.MOV.U32 R11, RZ, RZ, R9 ;  /* 0x000000ffff0b7224 */ /* 0x000fce00078e0009 */
[----:B------:R-:W-:-:S04]  /*18d0*/  LOP3.LUT R12, R13, 0x7ff00000, RZ, 0xc0, !PT ;  /* 0x7ff000000d0c7812 */ /* 0x000fc800078ec0ff */
[----:B------:R-:W-:Y:S02]  /*18e0*/  ISETP.NE.AND P1, PT, R12, 0x7ff00000, PT ;  /* 0x7ff000000c00780c */ /* 0x000fe40003f25270 */
[----:B------:R-:W-:-:S11]  /*18f0*/  @!P0 CS2R R10, SRZ ;  /* 0x00000000000a8805 */ /* 0x000fd6000001ff00 */
[----:B------:R-:W-:Y:S05]  /*1900*/  @P1 BRA `(.L_x_20) ;  /* 0x0000000000181947 */ /* 0x000fea0003800000 */
[----:B------:R-:W-:-:S14]  /*1910*/  DSETP.NAN.AND P0, PT, R26, R26, PT ;  /* 0x0000001a1a00722a */ /* 0x000fdc0003f08000 */
[----:B------:R-:W-:Y:S01]  /*1920*/  @P0 DADD R10, R26, 2 ;  /* 0x400000001a0a0429 */ /* 0x000fe20000000000 */
[----:B------:R-:W-:Y:S10]  /*1930*/  @P0 BRA `(.L_x_20) ;  /* 0x00000000000c0947 */ /* 0x000ff40003800000 */
[----:B------:R-:W-:-:S14]  /*1940*/  DSETP.NEU.AND P0, PT, |R26|, +INF , PT ;  /* 0x7ff000001a00742a */ /* 0x000fdc0003f0d200 */
[----:B------:R-:W-:Y:S01]  /*1950*/  @!P0 MOV R10, 0x0 ;  /* 0x00000000000a8802 */ /* 0x000fe20000000f00 */
[----:B------:R-:W-:-:S07]  /*1960*/  @!P0 IMAD.MOV.U32 R11, RZ, RZ, 0x7ff00000 ;  /* 0x7ff00000ff0b8424 */ /* 0x000fce00078e00ff */
.L_x_20:
[----:B------:R-:W-:Y:S05]  /*1970*/  BSYNC.RECONVERGENT B0 ;  /* 0x0000000000007941 */ /* 0x000fea0003800200 */
.L_x_19:
[----:B------:R-:W0:Y:S01]  /*1980*/  LDCU UR4, c[0x0][0x3d4] ;  /* 0x00007a80ff0477ac */ /* 0x000e220008000800 */
[----:B------:R-:W1:Y:S01]  /*1990*/  LDC.64 R22, c[0x0][0x3d0] ;  /* 0x0000f400ff167b82 */ /* 0x000e620000000a00 */
[----:B------:R-:W-:Y:S01]  /*19a0*/  MOV R8, 0x1 ;  /* 0x0000000100087802 */ /* 0x000fe20000000f00 */
[----:B------:R-:W-:Y:S01]  /*19b0*/  DSETP.NEU.AND P0, PT, R26, 1, PT ;  /* 0x3ff000001a00742a */ /* 0x000fe20003f0d000 */
[----:B------:R-:W-:Y:S05]  /*19c0*/  BSSY.RECONVERGENT B1, `(.L_x_21) ;  /* 0x000001b000017945 */ /* 0x000fea0003800200 */
[----:B------:R-:W-:Y:S02]  /*19d0*/  FSEL R10, R10, RZ, P0 ;  /* 0x000000ff0a0a7208 */ /* 0x000fe40000000000 */
[----:B------:R-:W-:-:S06]  /*19e0*/  FSEL R11, R11, 1.875, P0 ;  /* 0x3ff000000b0b7808 */ /* 0x000fcc0000000000 */
[----:B------:R-:W-:Y:S01]  /*19f0*/  DADD R2, R2, R10 ;  /* 0x0000000002027229 */ /* 0x000fe2000000000a */
[----:B0-----:R-:W1:Y:S07]  /*1a00*/  MUFU.RCP64H R9, UR4 ;  /* 0x0000000400097d08 */ /* 0x001e6e0008001800 */
[----:B------:R-:W-:Y:S02]  /*1a10*/  DMUL R24, R2, 0.5 ;  /* 0x3fe0000002187828 */ /* 0x000fe40000000000 */
[----:B-1----:R-:W-:-:S08]  /*1a20*/  DFMA R12, R8, -R22, 1 ;  /* 0x3ff00000080c742b */ /* 0x002fd00000000816 */
[----:B------:R-:W-:Y:S01]  /*1a30*/  FSETP.GEU.AND P1, PT, |R25|, 6.5827683646048100446e-37, PT ;  /* 0x036000001900780b */ /* 0x000fe20003f2e200 */
[----:B------:R-:W-:-:S08]  /*1a40*/  DFMA R12, R12, R12, R12 ;  /* 0x0000000c0c0c722b */ /* 0x000fd0000000000c */
[----:B------:R-:W-:-:S08]  /*1a50*/  DFMA R12, R8, R12, R8 ;  /* 0x0000000c080c722b */ /* 0x000fd00000000008 */
[----:B------:R-:W-:-:S08]  /*1a60*/  DFMA R8, R12, -R22, 1 ;  /* 0x3ff000000c08742b */ /* 0x000fd00000000816 */
[----:B------:R-:W-:-:S08]  /*1a70*/  DFMA R8, R12, R8, R12 ;  /* 0x000000080c08722b */ /* 0x000fd0000000000c */
[----:B------:R-:W-:-:S08]  /*1a80*/  DMUL R2, R24, R8 ;  /* 0x0000000818027228 */ /* 0x000fd00000000000 */
[----:B------:R-:W-:-:S08]  /*1a90*/  DFMA R10, R2, -R22, R24 ;  /* 0x80000016020a722b */ /* 0x000fd00000000018 */
[----:B------:R-:W-:-:S10]  /*1aa0*/  DFMA R2, R8, R10, R2 ;  /* 0x0000000a0802722b */ /* 0x000fd40000000002 */
[----:B------:R-:W-:-:S05]  /*1ab0*/  FFMA R8, RZ, UR4, R3 ;  /* 0x00000004ff087c23 */ /* 0x000fca0008000003 */
[----:B------:R-:W-:-:S13]  /*1ac0*/  FSETP.GT.AND P0, PT, |R8|, 1.469367938527859385e-39, PT ;  /* 0x001000000800780b */ /* 0x000fda0003f04200 */
[----:B------:R-:W-:Y:S05]  /*1ad0*/  @P0 BRA P1, `(.L_x_22) ;  /* 0x0000000000240947 */ /* 0x000fea0000800000 */
[----:B------:R-:W0:Y:S01]  /*1ae0*/  LDCU.64 UR6, c[0x0][0x3d0] ;  /* 0x00007a00ff0677ac */ /* 0x000e220008000a00 */
[----:B------:R-:W-:Y:S01]  /*1af0*/  IMAD.MOV.U32 R12, RZ, RZ, R24 ;  /* 0x000000ffff0c7224 */ /* 0x000fe200078e0018 */
[----:B------:R-:W-:Y:S02]  /*1b00*/  MOV R11, R25 ;  /* 0x00000019000b7202 */ /* 0x000fe40000000f00 */
[----:B------:R-:W-:Y:S01]  /*1b10*/  MOV R8, 0x1b50 ;  /* 0x00001b5000087802 */ /* 0x000fe20000000f00 */
[----:B0-----:R-:W-:Y:S01]  /*1b20*/  IMAD.U32 R9, RZ, RZ, UR6 ;  /* 0x00000006ff097e24 */ /* 0x001fe2000f8e00ff */
[----:B------:R-:W-:-:S07]  /*1b30*/  MOV R10, UR7 ;  /* 0x00000007000a7c02 */ /* 0x000fce0008000f00 */
[----:B------:R-:W-:Y:S05]  /*1b40*/  CALL.REL.NOINC `($__internal_0_$__cuda_sm20_div_rn_f64_full) ;  /* 0x0000002400f47944 */ /* 0x000fea0003c00000 */
[----:B------:R-:W-:Y:S01]  /*1b50*/  IMAD.MOV.U32 R2, RZ, RZ, R10 ;  /* 0x000000ffff027224 */ /* 0x000fe200078e000a */
[----:B------:R-:W-:-:S07]  /*1b60*/  MOV R3, R9 ;  /* 0x0000000900037202 */ /* 0x000fce0000000f00 */
.L_x_22:
[----:B------:R-:W-:Y:S05]  /*1b70*/  BSYNC.RECONVERGENT B1 ;  /* 0x0000000000017941 */ /* 0x000fea0003800200 */
.L_x_21:
[----:B------:R-:W0:Y:S02]  /*1b80*/  LDCU UR14, c[0x0][0x428] ;  /* 0x00008500ff0e77ac */ /* 0x000e240008000800 */
[----:B0-----:R-:W-:-:S09]  /*1b90*/  UISETP.GE.AND UP0, UPT, UR14, 0x1, UPT ;  /* 0x000000010e00788c */ /* 0x001fd2000bf06270 */
[----:B------:R-:W-:Y:S05]  /*1ba0*/  BRA.U !UP0, `(.L_x_23) ;  /* 0x0000002108b87547 */ /* 0x000fea000b800000 */
[----:B------:R0:W5:Y:S01]  /*1bb0*/  LDG.E.64 R26, desc[UR20][R18.64] ;  /* 0x00000014121a7981 */ /* 0x000162000c1e1b00 */
[----:B------:R-:W1:Y:S01]  /*1bc0*/  LDCU.64 UR24, c[0x0][0x3c0] ;  /* 0x00007800ff1877ac */ /* 0x000e620008000a00 */
[----:B------:R-:W2:Y:S01]  /*1bd0*/  LDCU UR15, c[0x0][0x3c8] ;  /* 0x00007900ff0f77ac */ /* 0x000ea20008000800 */
[----:B------:R-:W-:Y:S02]  /*1be0*/  UISETP.GE.U32.AND UP0, UPT, UR14, 0x10, UPT ;  /* 0x000000100e00788c */ /* 0x000fe4000bf06070 */
[----:B------:R-:W-:Y:S01]  /*1bf0*/  ULOP3.LUT UR8, UR14, 0xf, URZ, 0xc0, !UPT ;  /* 0x0000000f0e087892 */ /* 0x000fe2000f8ec0ff */
[----:B------:R-:W-:-:S03]  /*1c00*/  UMOV UR4, URZ ;  /* 0x000000ff00047c82 */ /* 0x000fc60008000000 */
[----:B------:R-:W-:Y:S02]  /*1c10*/  UISETP.NE.AND UP1, UPT, UR8, URZ, UPT ;  /* 0x000000ff0800728c */ /* 0x000fe4000bf25270 */
[----:B-1----:R-:W-:-:S04]  /*1c20*/  UIMAD UR6, UR24, UR25, URZ ;  /* 0x00000019180672a4 */ /* 0x002fc8000f8e02ff */
[----:B--2---:R-:W-:Y:S01]  /*1c30*/  UIMAD UR6, UR6, UR15, URZ ;  /* 0x0000000f060672a4 */ /* 0x004fe2000f8e02ff */
[----:B0-----:R-:W-:Y:S11]  /*1c40*/  BRA.U !UP0, `(.L_x_24) ;  /* 0x0000000508307547 */ /* 0x001ff6000b800000 */
[----:B------:R-:W-:Y:S01]  /*1c50*/  UIMAD UR7, UR25, UR15, URZ ;  /* 0x0000000f190772a4 */ /* 0x000fe2000f8e02ff */
[----:B------:R-:W-:Y:S01]  /*1c60*/  IMAD.MOV.U32 R8, RZ, RZ, R0 ;  /* 0x000000ffff087224 */ /* 0x000fe200078e0000 */
[----:B------:R-:W-:Y:S02]  /*1c70*/  ULOP3.LUT UR4, UR14, 0x7ffffff0, URZ, 0xc0, !UPT ;  /* 0x7ffffff00e047892 */ /* 0x000fe4000f8ec0ff */
[----:B------:R-:W-:Y:S02]  /*1c80*/  UIMAD UR7, UR7, UR24, URZ ;  /* 0x00000018070772a4 */ /* 0x000fe4000f8e02ff */
[----:B------:R-:W-:-:S12]  /*1c90*/  UIADD3 UR9, UPT, UPT, -UR4, URZ, URZ ;  /* 0x000000ff04097290 */ /* 0x000fd8000fffe1ff */
.L_x_25:
[----:B0-----:R-:W0:Y:S02]  /*1ca0*/  LDC.64 R10, c[0x0][0x3b8] ;  /* 0x0000ee00ff0a7b82 */ /* 0x001e240000000a00 */
[----:B0-----:R-:W-:-:S05]  /*1cb0*/  IMAD.WIDE R10, R8, 0x8, R10 ;  /* 0x00000008080a7825 */ /* 0x001fca00078e020a */
[----:B------:R-:W2:Y:S01]  /*1cc0*/  LDG.E.64 R12, desc[UR20][R10.64] ;  /* 0x000000140a0c7981 */ /* 0x000ea2000c1e1b00 */
[----:B------:R-:W-:-:S05]  /*1cd0*/  MOV R9, UR6 ;  /* 0x0000000600097c02 */ /* 0x000fca0008000f00 */
[----:B------:R-:W-:Y:S01]  /*1ce0*/  IMAD.WIDE R22, R9, 0x8, R10 ;  /* 0x0000000809167825 */ /* 0x000fe200078e020a */
[----:B--2--5:R-:W-:-:S07]  /*1cf0*/  DADD R12, R12, R26 ;  /* 0x000000000c0c7229 */ /* 0x024fce000000001a */
[----:B------:R0:W-:Y:S04]  /*1d00*/  STG.E.64 desc[UR20][R18.64], R12 ;  /* 0x0000000c12007986 */ /* 0x0001e8000c101b14 */
[----:B------:R-:W2:Y:S01]  /*1d10*/  LDG.E.64 R24, desc[UR20][R22.64] ;  /* 0x0000001416187981 */ /* 0x000ea2000c1e1b00 */
[----:B------:R-:W-:Y:S01]  /*1d20*/  IMAD.WIDE R26, R9, 0x8, R22 ;  /* 0x00000008091a7825 */ /* 0x000fe200078e0216 */
[----:B--2---:R-:W-:-:S07]  /*1d30*/  DADD R24, R12, R24 ;  /* 0x000000000c187229 */ /* 0x004fce0000000018 */
[----:B------:R1:W-:Y:S04]  /*1d40*/  STG.E.64 desc[UR20][R18.64], R24 ;  /* 0x0000001812007986 */ /* 0x0003e8000c101b14 */
[----:B------:R-:W2:Y:S01]  /*1d50*/  LDG.E.64 R32, desc[UR20][R26.64] ;  /* 0x000000141a207981 */ /* 0x000ea2000c1e1b00 */
[----:B------:R-:W-:Y:S01]  /*1d60*/  IMAD.WIDE R10, R9, 0x8, R26 ;  /* 0x00000008090a7825 */ /* 0x000fe200078e021a */
[----:B--2---:R-:W-:-:S07]  /*1d70*/  DADD R32, R24, R32 ;  /* 0x0000000018207229 */ /* 0x004fce0000000020 */
[----:B------:R2:W-:Y:S04]  /*1d80*/  STG.E.64 desc[UR20][R18.64], R32 ;  /* 0x0000002012007986 */ /* 0x0005e8000c101b14 */
[----:B------:R-:W3:Y:S01]  /*1d90*/  LDG.E.64 R34, desc[UR20][R10.64] ;  /* 0x000000140a227981 */ /* 0x000ee2000c1e1b00 */
[----:B0-----:R-:W-:Y:S01]  /*1da0*/  IMAD.WIDE R12, R9, 0x8, R10 ;  /* 0x00000008090c7825 */ /* 0x001fe200078e020a */
[----:B---3--:R-:W-:-:S07]  /*1db0*/  DADD R34, R32, R34 ;  /* 0x0000000020227229 */ /* 0x008fce0000000022 */
[----:B------:R0:W-:Y:S04]  /*1dc0*/  STG.E.64 desc[UR20][R18.64], R34 ;  /* 0x0000002212007986 */ /* 0x0001e8000c101b14 */
[----:B------:R-:W3:Y:S01]  /*1dd0*/  LDG.E.64 R22, desc[UR20][R12.64] ;  /* 0x000000140c167981 */ /* 0x000ee2000c1e1b00 */
[----:B-1----:R-:W-:Y:S01]  /*1de0*/  IMAD.WIDE R24, R9, 0x8, R12 ;  /* 0x0000000809187825 */ /* 0x002fe200078e020c */
[----:B---3--:R-:W-:-:S07]  /*1df0*/  DADD R22, R34, R22 ;  /* 0x0000000022167229 */ /* 0x008fce0000000016 */
[----:B------:R1:W-:Y:S04]  /*1e00*/  STG.E.64 desc[UR20][R18.64], R22 ;  /* 0x0000001612007986 */ /* 0x0003e8000c101b14 */
[----:B------:R-:W3:Y:S01]  /*1e10*/  LDG.E.64 R26, desc[UR20][R24.64] ;  /* 0x00000014181a7981 */ /* 0x000ee2000c1e1b00 */
[----:B--2---:R-:W-:Y:S01]  /*1e20*/  IMAD.WIDE R32, R9, 0x8, R24 ;  /* 0x0000000809207825 */ /* 0x004fe200078e0218 */
[----:B---3--:R-:W-:-:S07]  /*1e30*/  DADD R26, R22, R26 ;  /* 0x00000000161a7229 */ /* 0x008fce000000001a */
        /* <DEDUP_REMOVED lines=37> */
[----:B------:R-:W2:Y:S01]  /*2090*/  LDG.E.64 R22, desc[UR20][R22.64] ;  /* 0x0000001416167981 */ /* 0x000ea2000c1e1b00 */
[----:B------:R-:W-:Y:S01]  /*20a0*/  UIADD3 UR9, UPT, UPT, UR9, 0x10, URZ ;  /* 0x0000001009097890 */ /* 0x000fe2000fffe0ff */
[----:B------:R-:W-:-:S03]  /*20b0*/  IMAD.U32 R9, RZ, RZ, UR7 ;  /* 0x00000007ff097e24 */ /* 0x000fc6000f8e00ff */
[----:B------:R-:W-:Y:S02]  /*20c0*/  UISETP.NE.AND UP0, UPT, UR9, URZ, UPT ;  /* 0x000000ff0900728c */ /* 0x000fe4000bf05270 */
[----:B------:R-:W-:Y:S01]  /*20d0*/  LEA R8, R9, R8, 0x4 ;  /* 0x0000000809087211 */ /* 0x000fe200078e20ff */
[----:B--2---:R-:W-:-:S07]  /*20e0*/  DADD R26, R12, R22 ;  /* 0x000000000c1a7229 */ /* 0x004fce0000000016 */
[----:B------:R0:W-:Y:S01]  /*20f0*/  STG.E.64 desc[UR20][R18.64], R26 ;  /* 0x0000001a12007986 */ /* 0x0001e2000c101b14 */
[----:B------:R-:W-:Y:S05]  /*2100*/  BRA.U UP0, `(.L_x_25) ;  /* 0xfffffff900e47547 */ /* 0x000fea000b83ffff */
.L_x_24:
[----:B------:R-:W-:Y:S05]  /*2110*/  BRA.U !UP1, `(.L_x_26) ;  /* 0x0000000509507547 */ /* 0x000fea000b800000 */
[----:B------:R-:W-:Y:S02]  /*2120*/  UISETP.GE.U32.AND UP0, UPT, UR8, 0x8, UPT ;  /* 0x000000080800788c */ /* 0x000fe4000bf06070 */
[----:B------:R-:W-:-:S04]  /*2130*/  ULOP3.LUT UR9, UR14, 0x7, URZ, 0xc0, !UPT ;  /* 0x000000070e097892 */ /* 0x000fc8000f8ec0ff */
[----:B------:R-:W-:-:S03]  /*2140*/  UISETP.NE.AND UP1, UPT, UR9, URZ, UPT ;  /* 0x000000ff0900728c */ /* 0x000fc6000bf25270 */
[----:B------:R-:W-:Y:S08]  /*2150*/  BRA.U !UP0, `(.L_x_27) ;  /* 0x0000000108947547 */ /* 0x000ff0000b800000 */
[----:B0-----:R-:W0:Y:S01]  /*2160*/  LDC.64 R10, c[0x0][0x3b8] ;  /* 0x0000ee00ff0a7b82 */ /* 0x001e220000000a00 */
[----:B------:R-:W-:-:S04]  /*2170*/  IMAD.U32 R9, RZ, RZ, UR4 ;  /* 0x00000004ff097e24 */ /* 0x000fc8000f8e00ff */
[----:B------:R-:W-:-:S04]  /*2180*/  IMAD R9, R9, UR6, R0 ;  /* 0x0000000609097c24 */ /* 0x000fc8000f8e0200 */
        /* <DEDUP_REMOVED lines=18> */
[----:B------:R-:W4:Y:S01]  /*22b0*/  LDG.E.64 R22, desc[UR20][R12.64] ;  /* 0x000000140c167981 */ /* 0x000f22000c1e1b00 */
[----:B-1----:R-:W-:Y:S01]  /*22c0*/  IMAD.WIDE R24, R8, 0x8, R12 ;  /* 0x0000000808187825 */ /* 0x002fe200078e020c */
[----:B----4-:R-:W-:-:S07]  /*22d0*/  DADD R22, R34, R22 ;  /* 0x0000000022167229 */ /* 0x010fce0000000016 */
[----:B------:R3:W-:Y:S04]  /*22e0*/  STG.E.64 desc[UR20][R18.64], R22 ;  /* 0x0000001612007986 */ /* 0x0007e8000c101b14 */
[----:B------:R-:W4:Y:S01]  /*22f0*/  LDG.E.64 R26, desc[UR20][R24.64] ;  /* 0x00000014181a7981 */ /* 0x000f22000c1e1b00 */
[----:B--2---:R-:W-:Y:S01]  /*2300*/  IMAD.WIDE R32, R8, 0x8, R24 ;  /* 0x0000000808207825 */ /* 0x004fe200078e0218 */
[----:B----4-:R-:W-:-:S07]  /*2310*/  DADD R36, R22, R26 ;  /* 0x0000000016247229 */ /* 0x010fce000000001a */
[----:B------:R3:W-:Y:S04]  /*2320*/  STG.E.64 desc[UR20][R18.64], R36 ;  /* 0x0000002412007986 */ /* 0x0007e8000c101b14 */
[----:B------:R-:W2:Y:S01]  /*2330*/  LDG.E.64 R10, desc[UR20][R32.64] ;  /* 0x00000014200a7981 */ /* 0x000ea2000c1e1b00 */
[----:B------:R-:W-:Y:S01]  /*2340*/  IMAD.WIDE R8, R8, 0x8, R32 ;  /* 0x0000000808087825 */ /* 0x000fe200078e0220 */
[----:B--2---:R-:W-:-:S07]  /*2350*/  DADD R10, R36, R10 ;  /* 0x00000000240a7229 */ /* 0x004fce000000000a */
[----:B------:R3:W-:Y:S04]  /*2360*/  STG.E.64 desc[UR20][R18.64], R10 ;  /* 0x0000000a12007986 */ /* 0x0007e8000c101b14 */
[----:B------:R-:W2:Y:S01]  /*2370*/  LDG.E.64 R8, desc[UR20][R8.64] ;  /* 0x0000001408087981 */ /* 0x000ea2000c1e1b00 */
[----:B------:R-:W-:Y:S01]  /*2380*/  UIADD3 UR4, UPT, UPT, UR4, 0x8, URZ ;  /* 0x0000000804047890 */ /* 0x000fe2000fffe0ff */
[----:B--2---:R-:W-:-:S07]  /*2390*/  DADD R26, R10, R8 ;  /* 0x000000000a1a7229 */ /* 0x004fce0000000008 */
[----:B------:R3:W-:Y:S04]  /*23a0*/  STG.E.64 desc[UR20][R18.64], R26 ;  /* 0x0000001a12007986 */ /* 0x0007e8000c101b14 */
.L_x_27:
[----:B------:R-:W-:Y:S05]  /*23b0*/  BRA.U !UP1, `(.L_x_26) ;  /* 0x0000000109a87547 */ /* 0x000fea000b800000 */
[----:B------:R-:W-:Y:S02]  /*23c0*/  UISETP.GE.U32.AND UP0, UPT, UR9, 0x4, UPT ;  /* 0x000000040900788c */ /* 0x000fe4000bf06070 */
[----:B------:R-:W-:-:S04]  /*23d0*/  ULOP3.LUT UR7, UR14, 0x3, URZ, 0xc0, !UPT ;  /* 0x000000030e077892 */ /* 0x000fc8000f8ec0ff */
[----:B------:R-:W-:-:S03]  /*23e0*/  UISETP.NE.AND UP1, UPT, UR7, URZ, UPT ;  /* 0x000000ff0700728c */ /* 0x000fc6000bf25270 */
[----:B------:R-:W-:Y:S08]  /*23f0*/  BRA.U !UP0, `(.L_x_28) ;  /* 0x0000000108547547 */ /* 0x000ff0000b800000 */
[----:B------:R-:W1:Y:S01]  /*2400*/  LDC.64 R8, c[0x0][0x3b8] ;  /* 0x0000ee00ff087b82 */ /* 0x000e620000000a00 */
[----:B---3--:R-:W-:-:S04]  /*2410*/  IMAD.U32 R23, RZ, RZ, UR4 ;  /* 0x00000004ff177e24 */ /* 0x008fc8000f8e00ff */
[----:B------:R-:W-:-:S04]  /*2420*/  IMAD R23, R23, UR6, R0 ;  /* 0x0000000617177c24 */ /* 0x000fc8000f8e0200 */
[----:B-1----:R-:W-:-:S05]  /*2430*/  IMAD.WIDE R22, R23, 0x8, R8 ;  /* 0x0000000817167825 */ /* 0x002fca00078e0208 */
[----:B------:R-:W2:Y:S01]  /*2440*/  LDG.E.64 R8, desc[UR20][R22.64] ;  /* 0x0000001416087981 */ /* 0x000ea2000c1e1b00 */
[----:B------:R-:W-:-:S05]  /*2450*/  MOV R35, UR6 ;  /* 0x0000000600237c02 */ /* 0x000fca0008000f00 */
[----:B------:R-:W-:Y:S01]  /*2460*/  IMAD.WIDE R24, R35, 0x8, R22 ;  /* 0x0000000823187825 */ /* 0x000fe200078e0216 */
[----:B--2--5:R-:W-:-:S07]  /*2470*/  DADD R8, R26, R8 ;  /* 0x000000001a087229 */ /* 0x024fce0000000008 */
[----:B------:R1:W-:Y:S04]  /*2480*/  STG.E.64 desc[UR20][R18.64], R8 ;  /* 0x0000000812007986 */ /* 0x0003e8000c101b14 */
[----:B0-----:R-:W2:Y:S01]  /*2490*/  LDG.E.64 R10, desc[UR20][R24.64] ;  /* 0x00000014180a7981 */ /* 0x001ea2000c1e1b00 */
[----:B------:R-:W-:Y:S01]  /*24a0*/  IMAD.WIDE R32, R35, 0x8, R24 ;  /* 0x0000000823207825 */ /* 0x000fe200078e0218 */
[----:B--2---:R-:W-:-:S07]  /*24b0*/  DADD R10, R8, R10 ;  /* 0x00000000080a7229 */ /* 0x004fce000000000a */
        /* <DEDUP_REMOVED lines=9> */
.L_x_28:
[----:B------:R-:W-:Y:S05]  /*2550*/  BRA.U !UP1, `(.L_x_26) ;  /* 0x0000000109407547 */ /* 0x000fea000b800000 */
[----:B-1----:R-:W-:Y:S01]  /*2560*/  IMAD.U32 R9, RZ, RZ, UR15 ;  /* 0x0000000fff097e24 */ /* 0x002fe2000f8e00ff */
[----:B------:R-:W-:-:S03]  /*2570*/  UIADD3 UR7, UPT, UPT, -UR7, URZ, URZ ;  /* 0x000000ff07077290 */ /* 0x000fc6000fffe1ff */
[----:B------:R-:W-:Y:S01]  /*2580*/  IMAD R9, R9, UR4, R4 ;  /* 0x0000000409097c24 */ /* 0x000fe2000f8e0204 */
[----:B------:R-:W-:-:S03]  /*2590*/  UIMAD UR4, UR25, UR15, URZ ;  /* 0x0000000f190472a4 */ /* 0x000fc6000f8e02ff */
[----:B------:R-:W-:-:S04]  /*25a0*/  IMAD R8, R9, UR25, R6 ;  /* 0x0000001909087c24 */ /* 0x000fc8000f8e0206 */
[----:B0--3--:R-:W-:-:S07]  /*25b0*/  IMAD R11, R8, UR24, R7 ;  /* 0x00000018080b7c24 */ /* 0x009fce000f8e0207 */
.L_x_29:
[----:B------:R-:W0:Y:S02]  /*25c0*/  LDC.64 R8, c[0x0][0x3b8] ;  /* 0x0000ee00ff087b82 */ /* 0x000e240000000a00 */
[----:B0-----:R-:W-:-:S06]  /*25d0*/  IMAD.WIDE R8, R11, 0x8, R8 ;  /* 0x000000080b087825 */ /* 0x001fcc00078e0208 */
[----:B--2---:R-:W2:Y:S01]  /*25e0*/  LDG.E.64 R8, desc[UR20][R8.64] ;  /* 0x0000001408087981 */ /* 0x004ea2000c1e1b00 */
[----:B------:R-:W-:Y:S01]  /*25f0*/  UIADD3 UR7, UPT, UPT, UR7, 0x1, URZ ;  /* 0x0000000107077890 */ /* 0x000fe2000fffe0ff */
[----:B------:R-:W-:-:S03]  /*2600*/  MOV R10, UR24 ;  /* 0x00000018000a7c02 */ /* 0x000fc60008000f00 */
[----:B------:R-:W-:Y:S02]  /*2610*/  UISETP.NE.AND UP0, UPT, UR7, URZ, UPT ;  /* 0x000000ff0700728c */ /* 0x000fe4000bf05270 */
[----:B------:R-:W-:Y:S01]  /*2620*/  IMAD R11, R10, UR4, R11 ;  /* 0x000000040a0b7c24 */ /* 0x000fe2000f8e020b */
[----:B--2--5:R-:W-:-:S07]  /*2630*/  DADD R26, R8, R26 ;  /* 0x00000000081a7229 */ /* 0x024fce000000001a */
[----:B------:R2:W-:Y:S01]  /*2640*/  STG.E.64 desc[UR20][R18.64], R26 ;  /* 0x0000001a12007986 */ /* 0x0005e2000c101b14 */
[----:B------:R-:W-:Y:S05]  /*2650*/  BRA.U UP0, `(.L_x_29) ;  /* 0xfffffffd00d87547 */ /* 0x000fea000b83ffff */
.L_x_26:
[----:B0123--:R-:W5:Y:S01]  /*2660*/  LDG.E.64 R18, desc[UR20][R28.64] ;  /* 0x000000141c127981 */ /* 0x00ff62000c1e1b00 */
[----:B------:R-:W0:Y:S03]  /*2670*/  LDCU.64 UR6, c[0x0][0x3d0] ;  /* 0x00007a00ff0677ac */ /* 0x000e260008000a00 */
[----:B------:R-:W5:Y:S04]  /*2680*/  LDG.E.64 R14, desc[UR20][R14.64] ;  /* 0x000000140e0e7981 */ /* 0x000f68000c1e1b00 */
[----:B------:R-:W5:Y:S04]  /*2690*/  LDG.E.64 R42, desc[UR20][R42.64] ;  /* 0x000000142a2a7981 */ /* 0x000f68000c1e1b00 */
[----:B------:R-:W5:Y:S04]  /*26a0*/  LDG.E.64 R28, desc[UR20][R16.64] ;  /* 0x00000014101c7981 */ /* 0x000f68000c1e1b00 */
[----:B------:R-:W5:Y:S01]  /*26b0*/  LDG.E.64 R30, desc[UR20][R30.64] ;  /* 0x000000141e1e7981 */ /* 0x000f62000c1e1b00 */
[----:B------:R-:W-:-:S03]  /*26c0*/  UISETP.NE.AND UP0, UPT, UR14, 0x1, UPT ;  /* 0x000000010e00788c */ /* 0x000fc6000bf05270 */
[----:B------:R0:W5:Y:S01]  /*26d0*/  LDG.E.64 R32, desc[UR20][R20.64] ;  /* 0x0000001414207981 */ /* 0x000162000c1e1b00 */
[----:B------:R-:W-:Y:S01]  /*26e0*/  UMOV UR4, URZ ;  /* 0x000000ff00047c82 */ /* 0x000fe20008000000 */
[----:B0----5:R-:W-:-:S04]  /*26f0*/  DMUL R20, R26, UR6 ;  /* 0x000000061a147c28 */ /* 0x021fc80008000000 */
[----:B------:R-:W-:Y:S07]  /*2700*/  BRA.U !UP0, `(.L_x_30) ;  /* 0x0000000d08e87547 */ /* 0x000fee000b800000 */
[----:B------:R-:W0:Y:S01]  /*2710*/  LDCU.128 UR16, c[0x0][0x3e0] ;  /* 0x00007c00ff1077ac */ /* 0x000e220008000c00 */
[----:B------:R-:W-:Y:S01]  /*2720*/  IMAD.U32 R8, RZ, RZ, UR15 ;  /* 0x0000000fff087e24 */ /* 0x000fe2000f8e00ff */
[----:B------:R-:W-:Y:S01]  /*2730*/  MOV R16, R0 ;  /* 0x0000000000107202 */ /* 0x000fe20000000f00 */
[----:B------:R-:W1:Y:S03]  /*2740*/  LDCU.64 UR10, c[0x0][0x3d8] ;  /* 0x00007b00ff0a77ac */ /* 0x000e660008000a00 */
[----:B------:R-:W-:Y:S01]  /*2750*/  IADD3 R5, PT, PT, R8, UR5, R5 ;  /* 0x0000000508057c10 */ /* 0x000fe2000fffe005 */
[----:B------:R-:W2:Y:S04]  /*2760*/  LDCU.64 UR12, c[0x0][0x3f0] ;  /* 0x00007e00ff0c77ac */ /* 0x000ea80008000a00 */
[----:B------:R-:W-:Y:S01]  /*2770*/  IMAD R8, R5, UR25, R6 ;  /* 0x0000001905087c24 */ /* 0x000fe2000f8e0206 */
[----:B------:R-:W-:-:S02]  /*2780*/  ULOP3.LUT UR4, UR14, 0x7ffffffe, URZ, 0xc0, !UPT ;  /* 0x7ffffffe0e047892 */ /* 0x000fc4000f8ec0ff */
[----:B------:R-:W-:Y:S01]  /*2790*/  UIMAD UR14, UR25, UR15, URZ ;  /* 0x0000000f190e72a4 */ /* 0x000fe2000f8e02ff */
[----:B------:R-:W-:Y:S01]  /*27a0*/  IMAD R5, R8, UR24, R7 ;  /* 0x0000001808057c24 */ /* 0x000fe2000f8e0207 */
[----:B------:R-:W-:Y:S02]  /*27b0*/  UIADD3 UR15, UPT, UPT, UR22, 0x8, URZ ;  /* 0x00000008160f7890 */ /* 0x000fe4000fffe0ff */
[----:B0-----:R-:W-:Y:S02]  /*27c0*/  UIADD3 UR6, UP1, UPT, UR16, 0x8, URZ ;  /* 0x0000000810067890 */ /* 0x001fe4000ff3e0ff */
[----:B------:R-:W-:Y:S02]  /*27d0*/  UIADD3 UR8, UP3, UPT, UR18, 0x8, URZ ;  /* 0x0000000812087890 */ /* 0x000fe4000ff7e0ff */
[----:B-1----:R-:W-:Y:S02]  /*27e0*/  UIADD3 UR10, UP0, UPT, UR10, 0x8, URZ ;  /* 0x000000080a0a7890 */ /* 0x002fe4000ff1e0ff */
[----:B------:R-:W-:-:S02]  /*27f0*/  UIADD3.X UR7, UPT, UPT, URZ, UR17, URZ, UP1, !UPT ;  /* 0x00000011ff077290 */ /* 0x000fc40008ffe4ff */
[----:B--2---:R-:W-:Y:S02]  /*2800*/  UIADD3 UR12, UP2, UPT, UR12, 0x8, URZ ;  /* 0x000000080c0c7890 */ /* 0x004fe4000ff5e0ff */
[----:B------:R-:W-:Y:S02]  /*2810*/  UIADD3.X UR9, UPT, UPT, URZ, UR19, URZ, UP3, !UPT ;  /* 0x00000013ff097290 */ /* 0x000fe40009ffe4ff */
[----:B------:R-:W-:Y:S02]  /*2820*/  UIADD3.X UR11, UPT, UPT, URZ, UR11, URZ, UP0, !UPT ;  /* 0x0000000bff0b7290 */ /* 0x000fe400087fe4ff */
[----:B------:R-:W-:Y:S01]  /*2830*/  UIADD3.X UR13, UPT, UPT, URZ, UR13, URZ, UP2, !UPT ;  /* 0x0000000dff0d7290 */ /* 0x000fe200097fe4ff */
[----:B------:R-:W0:Y:S01]  /*2840*/  LDCU UR16, c[0x0][0x3d4] ;  /* 0x00007a80ff1077ac */ /* 0x000e220008000800 */
[----:B------:R-:W-:Y:S02]  /*2850*/  UIADD3 UR17, UPT, UPT, -UR4, URZ, URZ ;  /* 0x000000ff04117290 */ /* 0x000fe4000fffe1ff */
[----:B------:R-:W-:-:S12]  /*2860*/  UIMAD UR14, UR14, UR24, URZ ;  /* 0x000000180e0e72a4 */ /* 0x000fd8000f8e02ff */
.L_x_46:
[----:B------:R-:W-:Y:S01]  /*2870*/  IMAD.U32 R36, RZ, RZ, UR6 ;  /* 0x00000006ff247e24 */ /* 0x000fe2000f8e00ff */
[----:B------:R-:W-:Y:S01]  /*2880*/  MOV R37, UR7 ;  /* 0x0000000700257c02 */ /* 0x000fe20008000f00 */
[----:B------:R-:W-:Y:S01]  /*2890*/  IMAD.U32 R38, RZ, RZ, UR10 ;  /* 0x0000000aff267e24 */ /* 0x000fe2000f8e00ff */
[----:B------:R-:W-:Y:S01]  /*28a0*/  MOV R39, UR11 ;  /* 0x0000000b00277c02 */ /* 0x000fe20008000f00 */
[----:B------:R-:W-:Y:S01]  /*28b0*/  IMAD.U32 R34, RZ, RZ, UR8 ;  /* 0x00000008ff227e24 */ /* 0x000fe2000f8e00ff */
[----:B------:R-:W-:Y:S01]  /*28c0*/  MOV R35, UR9 ;  /* 0x0000000900237c02 */ /* 0x000fe20008000f00 */
[----:B------:R-:W1:Y:S01]  /*28d0*/  LDC.64 R8, c[0x0][0x3d0] ;  /* 0x0000f400ff087b82 */ /* 0x000e620000000a00 */
[----:B------:R-:W2:Y:S04]  /*28e0*/  LDG.E.64 R36, desc[UR20][R36.64+-0x8] ;  /* 0xfffff81424247981 */ /* 0x000ea8000c1e1b00 */
[----:B------:R-:W3:Y:S04]  /*28f0*/  LDG.E.64 R38, desc[UR20][R38.64+-0x8] ;  /* 0xfffff81426267981 */ /* 0x000ee8000c1e1b00 */
[----:B------:R-:W4:Y:S01]  /*2900*/  LDG.E.64 R34, desc[UR20][R34.64+-0x8] ;  /* 0xfffff81422227981 */ /* 0x000f22000c1e1b00 */
[----:B0-----:R-:W1:Y:S01]  /*2910*/  MUFU.RCP64H R13, UR16 ;  /* 0x00000010000d7d08 */ /* 0x001e620008001800 */
[----:B------:R-:W-:Y:S01]  /*2920*/  IMAD.MOV.U32 R12, RZ, RZ, 0x1 ;  /* 0x00000001ff0c7424 */ /* 0x000fe200078e00ff */
[----:B------:R-:W-:Y:S05]  /*2930*/  BSSY.RECONVERGENT B1, `(.L_x_31) ;  /* 0x0000018000017945 */ /* 0x000fea0003800200 */
[----:B-1----:R-:W-:-:S08]  /*2940*/  DFMA R10, R12, -R8, 1 ;  /* 0x3ff000000c0a742b */ /* 0x002fd00000000808 */
[----:B------:R-:W-:-:S08]  /*2950*/  DFMA R22, R10, R10, R10 ;  /* 0x0000000a0a16722b */ /* 0x000fd0000000000a */
[----:B------:R-:W-:-:S08]  /*2960*/  DFMA R22, R12, R22, R12 ;  /* 0x000000160c16722b */ /* 0x000fd0000000000c */
[----:B------:R-:W-:-:S08]  /*2970*/  DFMA R12, R22, -R8, 1 ;  /* 0x3ff00000160c742b */ /* 0x000fd00000000808 */
[----:B------:R-:W-:Y:S02]  /*2980*/  DFMA R12, R22, R12, R22 ;  /* 0x0000000c160c722b */ /* 0x000fe40000000016 */
[----:B--2---:R-:W-:-:S08]  /*2990*/  DMUL R10, R42, R36 ;  /* 0x000000242a0a7228 */ /* 0x004fd00000000000 */
[----:B---3--:R-:W-:-:S08]  /*29a0*/  DFMA R10, R14, R38, R10 ;  /* 0x000000260e0a722b */ /* 0x008fd0000000000a */
[----:B----4-:R-:W-:-:S08]  /*29b0*/  DFMA R10, R18, R34, R10 ;  /* 0x00000022120a722b */ /* 0x010fd0000000000a */
[----:B------:R-:W-:Y:S02]  /*29c0*/  DMUL R54, R12, R10 ;  /* 0x0000000a0c367228 */ /* 0x000fe40000000000 */
[----:B------:R-:W-:-:S06]  /*29d0*/  FSETP.GEU.AND P1, PT, |R11|, 6.5827683646048100446e-37, PT ;  /* 0x036000000b00780b */ /* 0x000fcc0003f2e200 */
[----:B------:R-:W-:-:S08]  /*29e0*/  DFMA R8, R54, -R8, R10 ;  /* 0x800000083608722b */ /* 0x000fd0000000000a */
[----:B------:R-:W-:-:S10]  /*29f0*/  DFMA R54, R12, R8, R54 ;  /* 0x000000080c36722b */ /* 0x000fd40000000036 */
[----:B------:R-:W-:-:S05]  /*2a00*/  FFMA R8, RZ, UR16, R55 ;  /* 0x00000010ff087c23 */ /* 0x000fca0008000037 */
[----:B------:R-:W-:-:S13]  /*2a10*/  FSETP.GT.AND P0, PT, |R8|, 1.469367938527859385e-39, PT ;  /* 0x001000000800780b */ /* 0x000fda0003f04200 */
[----:B------:R-:W-:Y:S05]  /*2a20*/  @P0 BRA P1, `(.L_x_32) ;  /* 0x0000000000200947 */ /* 0x000fea0000800000 */
[----:B------:R-:W0:Y:S01]  /*2a30*/  LDCU.64 UR18, c[0x0][0x3d0] ;  /* 0x00007a00ff1277ac */ /* 0x000e220008000a00 */
[----:B------:R-:W-:Y:S02]  /*2a40*/  MOV R12, R10 ;  /* 0x0000000a000c7202 */ /* 0x000fe40000000f00 */
[----:B------:R-:W-:Y:S01]  /*2a50*/  MOV R8, 0x2a90 ;  /* 0x00002a9000087802 */ /* 0x000fe20000000f00 */
[----:B0-----:R-:W-:Y:S01]  /*2a60*/  IMAD.U32 R9, RZ, RZ, UR18 ;  /* 0x00000012ff097e24 */ /* 0x001fe2000f8e00ff */
[----:B------:R-:W-:-:S07]  /*2a70*/  MOV R10, UR19 ;  /* 0x00000013000a7c02 */ /* 0x000fce0008000f00 */
[----:B------:R-:W-:Y:S05]  /*2a80*/  CALL.REL.NOINC `($__internal_0_$__cuda_sm20_div_rn_f64_full) ;  /* 0x0000001800247944 */ /* 0x000fea0003c00000 */
[----:B------:R-:W-:Y:S01]  /*2a90*/  IMAD.MOV.U32 R54, RZ, RZ, R10 ;  /* 0x000000ffff367224 */ /* 0x000fe200078e000a */
[----:B------:R-:W-:-:S07]  /*2aa0*/  MOV R55, R9 ;  /* 0x0000000900377202 */ /* 0x000fce0000000f00 */
.L_x_32:
[----:B------:R-:W-:Y:S05]  /*2ab0*/  BSYNC.RECONVERGENT B1 ;  /* 0x0000000000017941 */ /* 0x000fea0003800200 */
.L_x_31:
[----:B------:R-:W-:Y:S01]  /*2ac0*/  IMAD.U32 R48, RZ, RZ, UR12 ;  /* 0x0000000cff307e24 */ /* 0x000fe2000f8e00ff */
[----:B------:R-:W-:-:S06]  /*2ad0*/  MOV R49, UR13 ;  /* 0x0000000d00317c02 */ /* 0x000fcc0008000f00 */
[----:B------:R-:W5:Y:S01]  /*2ae0*/  LDG.E.64 R48, desc[UR20][R48.64+-0x8] ;  /* 0xfffff81430307981 */ /* 0x000f62000c1e1b00 */
[----:B------:R-:W-:Y:S01]  /*2af0*/  DADD R8, -RZ, |R54| ;  /* 0x00000000ff087229 */ /* 0x000fe20000000536 */
[----:B------:R-:W-:Y:S09]  /*2b00*/  BSSY.RECONVERGENT B0, `(.L_x_33) ;  /* 0x0000004000007945 */ /* 0x000ff20003800200 */
[----:B------:R-:W-:Y:S01]  /*2b10*/  IMAD.MOV.U32 R10, RZ, RZ, R8 ;  /* 0x000000ffff0a7224 */ /* 0x000fe200078e0008 */
[----:B------:R-:W-:-:S07]  /*2b20*/  MOV R8, 0x2b40 ;  /* 0x00002b4000087802 */ /* 0x000fce0000000f00 */
[----:B-----5:R-:W-:Y:S05]  /*2b30*/  CALL.REL.NOINC `($_Z12momCollisionPdS_S_S_S_S_S_S_iiidS_S_S_S_S_S_S_S_S_S_i$__internal_accurate_pow) ;  /* 0x0000001c00907944 */ /* 0x020fea0003c00000 */
[----:B------:R-:W-:Y:S05]  /*2b40*/  BSYNC.RECONVERGENT B0 ;  /* 0x0000000000007941 */ /* 0x000fea0003800200 */
.L_x_33:
[C---:B------:R-:W-:Y:S01]  /*2b50*/  DADD R12, R54.reuse, 2 ;  /* 0x40000000360c7429 */ /* 0x040fe20000000000 */
[----:B------:R0:W1:Y:S01]  /*2b60*/  MUFU.RCP64H R17, R21 ;  /* 0x0000001500117308 */ /* 0x0000620000001800 */
[----:B------:R-:W-:Y:S01]  /*2b70*/  DSETP.NEU.AND P0, PT, R54, RZ, PT ;  /* 0x000000ff3600722a */ /* 0x000fe20003f0d000 */
[----:B------:R-:W-:Y:S05]  /*2b80*/  BSSY.RECONVERGENT B0, `(.L_x_34) ;  /* 0x000000c000007945 */ /* 0x000fea0003800200 */
[----:B------:R-:W-:Y:S02]  /*2b90*/  FSEL R10, R10, RZ, P0 ;  /* 0x000000ff0a0a7208 */ /* 0x000fe40000000000 */
[----:B------:R-:W-:-:S02]  /*2ba0*/  LOP3.LUT R12, R13, 0x7ff00000, RZ, 0xc0, !PT ;  /* 0x7ff000000d0c7812 */ /* 0x000fc400078ec0ff */
[----:B------:R-:W-:Y:S02]  /*2bb0*/  FSEL R11, R9, RZ, P0 ;  /* 0x000000ff090b7208 */ /* 0x000fe40000000000 */
[----:B------:R-:W-:-:S13]  /*2bc0*/  ISETP.NE.AND P1, PT, R12, 0x7ff00000, PT ;  /* 0x7ff000000c00780c */ /* 0x000fda0003f25270 */
[----:B01----:R-:W-:Y:S05]  /*2bd0*/  @P1 BRA `(.L_x_35) ;  /* 0x0000000000181947 */ /* 0x003fea0003800000 */
[----:B------:R-:W-:-:S14]  /*2be0*/  DSETP.NAN.AND P0, PT, R54, R54, PT ;  /* 0x000000363600722a */ /* 0x000fdc0003f08000 */
[----:B------:R-:W-:Y:S01]  /*2bf0*/  @P0 DADD R10, R54, 2 ;  /* 0x40000000360a0429 */ /* 0x000fe20000000000 */
[----:B------:R-:W-:Y:S10]  /*2c00*/  @P0 BRA `(.L_x_35) ;  /* 0x00000000000c0947 */ /* 0x000ff40003800000 */
[----:B------:R-:W-:-:S14]  /*2c10*/  DSETP.NEU.AND P0, PT, |R54|, +INF , PT ;  /* 0x7ff000003600742a */ /* 0x000fdc0003f0d200 */
[----:B------:R-:W-:Y:S01]  /*2c20*/  @!P0 MOV R10, 0x0 ;  /* 0x00000000000a8802 */ /* 0x000fe20000000f00 */
[----:B------:R-:W-:-:S07]  /*2c30*/  @!P0 IMAD.MOV.U32 R11, RZ, RZ, 0x7ff00000 ;  /* 0x7ff00000ff0b8424 */ /* 0x000fce00078e00ff */
.L_x_35:
[----:B------:R-:W-:Y:S05]  /*2c40*/  BSYNC.RECONVERGENT B0 ;  /* 0x0000000000007941 */ /* 0x000fea0003800200 */
.L_x_34:
[----:B------:R-:W-:Y:S01]  /*2c50*/  DMUL R10, R10, 0.5 ;  /* 0x3fe000000a0a7828 */ /* 0x000fe20000000000 */
[----:B------:R-:W-:Y:S01]  /*2c60*/  MOV R8, 0x1 ;  /* 0x0000000100087802 */ /* 0x000fe20000000f00 */
[----:B------:R-:W-:Y:S01]  /*2c70*/  DSETP.NEU.AND P0, PT, R54, 1, PT ;  /* 0x3ff000003600742a */ /* 0x000fe20003f0d000 */
[----:B------:R-:W-:Y:S01]  /*2c80*/  IMAD.MOV.U32 R9, RZ, RZ, R17 ;  /* 0x000000ffff097224 */ /* 0x000fe200078e0011 */
[----:B------:R-:W-:Y:S01]  /*2c90*/  DADD R36, -R42, R36 ;  /* 0x000000002a247229 */ /* 0x000fe20000000124 */
[----:B------:R-:W-:Y:S01]  /*2ca0*/  BSSY.RECONVERGENT B1, `(.L_x_36) ;  /* 0x0000020000017945 */ /* 0x000fe20003800200 */
[----:B------:R-:W-:Y:S02]  /*2cb0*/  DADD R38, -R14, R38 ;  /* 0x000000000e267229 */ /* 0x000fe40000000126 */
[----:B------:R-:W-:Y:S02]  /*2cc0*/  DADD R34, -R18, R34 ;  /* 0x0000000012227229 */ /* 0x000fe40000000122 */
[----:B------:R-:W-:-:S02]  /*2cd0*/  FSEL R12, R10, RZ, P0 ;  /* 0x000000ff0a0c7208 */ /* 0x000fc40000000000 */
[----:B------:R-:W-:Y:S01]  /*2ce0*/  FSEL R13, R11, 1.75, P0 ;  /* 0x3fe000000b0d7808 */ /* 0x000fe20000000000 */
[----:B------:R-:W-:Y:S02]  /*2cf0*/  DFMA R10, -R20, R8, 1 ;  /* 0x3ff00000140a742b */ /* 0x000fe40000000108 */
[----:B------:R-:W-:-:S03]  /*2d00*/  DMUL R36, R32, R36 ;  /* 0x0000002420247228 */ /* 0x000fc60000000000 */
[----:B------:R-:W-:-:S03]  /*2d10*/  DADD R54, R54, R12 ;  /* 0x0000000036367229 */ /* 0x000fc6000000000c */
[----:B------:R-:W-:Y:S02]  /*2d20*/  DFMA R10, R10, R10, R10 ;  /* 0x0000000a0a0a722b */ /* 0x000fe4000000000a */
[----:B------:R-:W-:-:S03]  /*2d30*/  DFMA R36, R28, R38, R36 ;  /* 0x000000261c24722b */ /* 0x000fc60000000024 */
[----:B------:R-:W-:-:S03]  /*2d40*/  DADD R54, R54, -R2 ;  /* 0x0000000036367229 */ /* 0x000fc60000000802 */
[----:B------:R-:W-:Y:S02]  /*2d50*/  DFMA R10, R8, R10, R8 ;  /* 0x0000000a080a722b */ /* 0x000fe40000000008 */
[----:B------:R-:W-:-:S03]  /*2d60*/  DFMA R34, R30, R34, R36 ;  /* 0x000000221e22722b */ /* 0x000fc60000000024 */
[----:B------:R-:W-:-:S03]  /*2d70*/  DFMA R40, R54, R26, R26 ;  /* 0x0000001a3628722b */ /* 0x000fc6000000001a */
[----:B------:R-:W-:-:S05]  /*2d80*/  DFMA R8, -R20, R10, 1 ;  /* 0x3ff000001408742b */ /* 0x000fca000000010a */
[----:B------:R-:W-:-:S03]  /*2d90*/  DMUL R40, R48, R40 ;  /* 0x0000002830287228 */ /* 0x000fc60000000000 */
[----:B------:R-:W-:-:S05]  /*2da0*/  DFMA R8, R10, R8, R10 ;  /* 0x000000080a08722b */ /* 0x000fca000000000a */
[----:B------:R-:W-:-:S08]  /*2db0*/  DMUL R34, R40, R34 ;  /* 0x0000002228227228 */ /* 0x000fd00000000000 */
        /* <DEDUP_REMOVED lines=9> */
[----:B------:R-:W-:Y:S01]  /*2e50*/  MOV R9, R20 ;  /* 0x0000001400097202 */ /* 0x000fe20000000f00 */
[----:B------:R-:W-:Y:S01]  /*2e60*/  IMAD.MOV.U32 R10, RZ, RZ, R21 ;  /* 0x000000ffff0a7224 */ /* 0x000fe200078e0015 */
[----:B------:R-:W-:-:S07]  /*2e70*/  MOV R8, 0x2e90 ;  /* 0x00002e9000087802 */ /* 0x000fce0000000f00 */
[----:B------:R-:W-:Y:S05]  /*2e80*/  CALL.REL.NOINC `($__internal_0_$__cuda_sm20_div_rn_f64_full) ;  /* 0x0000001400247944 */ /* 0x000fea0003c00000 */
[----:B------:R-:W-:-:S07]  /*2e90*/  MOV R8, R10 ;  /* 0x0000000a00087202 */ /* 0x000fce0000000f00 */
.L_x_37:
[----:B------:R-:W-:Y:S05]  /*2ea0*/  BSYNC.RECONVERGENT B1 ;  /* 0x0000000000017941 */ /* 0x000fea0003800200 */
.L_x_36:
[----:B------:R-:W-:Y:S01]  /*2eb0*/  IMAD.U32 R36, RZ, RZ, UR6 ;  /* 0x00000006ff247e24 */ /* 0x000fe2000f8e00ff */
[----:B------:R-:W-:Y:S01]  /*2ec0*/  MOV R37, UR7 ;  /* 0x0000000700257c02 */ /* 0x000fe20008000f00 */
[----:B------:R-:W-:Y:S01]  /*2ed0*/  IMAD.U32 R38, RZ, RZ, UR10 ;  /* 0x0000000aff267e24 */ /* 0x000fe2000f8e00ff */
[----:B------:R-:W-:Y:S01]  /*2ee0*/  MOV R39, UR11 ;  /* 0x0000000b00277c02 */ /* 0x000fe20008000f00 */
[----:B------:R-:W-:Y:S01]  /*2ef0*/  IMAD.U32 R34, RZ, RZ, UR8 ;  /* 0x00000008ff227e24 */ /* 0x000fe2000f8e00ff */
[----:B------:R-:W-:Y:S01]  /*2f00*/  MOV R35, UR9 ;  /* 0x0000000900237c02 */ /* 0x000fe20008000f00 */
[----:B------:R-:W0:Y:S01]  /*2f10*/  LDC.64 R12, c[0x0][0x3b8] ;  /* 0x0000ee00ff0c7b82 */ /* 0x000e220000000a00 */
[----:B------:R-:W2:Y:S04]  /*2f20*/  LDG.E.64 R36, desc[UR20][R36.64] ;  /* 0x0000001424247981 */ /* 0x000ea8000c1e1b00 */
[----:B------:R-:W3:Y:S03]  /*2f30*/  LDG.E.64 R38, desc[UR20][R38.64] ;  /* 0x0000001426267981 */ /* 0x000ee6000c1e1b00 */
[----:B------:R-:W1:Y:S01]  /*2f40*/  LDC.64 R22, c[0x0][0x3d0] ;  /* 0x0000f400ff167b82 */ /* 0x000e620000000a00 */
[----:B------:R-:W4:Y:S01]  /*2f50*/  LDG.E.64 R34, desc[UR20][R34.64] ;  /* 0x0000001422227981 */ /* 0x000f22000c1e1b00 */
[----:B0-----:R-:W-:-:S06]  /*2f60*/  IMAD.WIDE R12, R16, 0x8, R12 ;  /* 0x00000008100c7825 */ /* 0x001fcc00078e020c */
[----:B------:R-:W5:Y:S01]  /*2f70*/  LDG.E.64 R12, desc[UR20][R12.64] ;  /* 0x000000140c0c7981 */ /* 0x000f62000c1e1b00 */
[----:B------:R-:W1:Y:S01]  /*2f80*/  MUFU.RCP64H R55, UR16 ;  /* 0x0000001000377d08 */ /* 0x000e620008001800 */
[----:B------:R-:W-:Y:S01]  /*2f90*/  IMAD.MOV.U32 R54, RZ, RZ, 0x1 ;  /* 0x00000001ff367424 */ /* 0x000fe200078e00ff */
[----:B------:R-:W-:Y:S01]  /*2fa0*/  DFMA R8, R8, -0.5, R40 ;  /* 0xbfe000000808782b */ /* 0x000fe20000000028 */
[----:B------:R-:W-:Y:S04]  /*2fb0*/  BSSY.RECONVERGENT B1, `(.L_x_38) ;  /* 0x000001a000017945 */ /* 0x000fe80003800200 */
        /* <DEDUP_REMOVED lines=9> */
[----:B------:R-:W-:Y:S01]  /*3050*/  FSETP.GEU.AND P1, PT, |R11|, 6.5827683646048100446e-37, PT ;  /* 0x036000000b00780b */ /* 0x000fe20003f2e200 */
[----:B-----5:R-:W-:-:S05]  /*3060*/  DADD R8, -R8, R12 ;  /* 0x0000000008087229 */ /* 0x020fca000000010c */
[----:B------:R-:W-:Y:S02]  /*3070*/  DFMA R22, R24, -R22, R10 ;  /* 0x800000161816722b */ /* 0x000fe4000000000a */
[----:B------:R0:W-:Y:S06]  /*3080*/  STL.64 [UR15+-0x8], R8 ;  /* 0xfffff808ff007987 */ /* 0x0001ec0008100a0f */
[----:B------:R-:W-:-:S10]  /*3090*/  DFMA R54, R54, R22, R24 ;  /* 0x000000163636722b */ /* 0x000fd40000000018 */
[----:B------:R-:W-:-:S05]  /*30a0*/  FFMA R12, RZ, UR16, R55 ;  /* 0x00000010ff0c7c23 */ /* 0x000fca0008000037 */
[----:B------:R-:W-:-:S13]  /*30b0*/  FSETP.GT.AND P0, PT, |R12|, 1.469367938527859385e-39, PT ;  /* 0x001000000c00780b */ /* 0x000fda0003f04200 */
[----:B0-----:R-:W-:Y:S05]  /*30c0*/  @P0 BRA P1, `(.L_x_39) ;  /* 0x0000000000200947 */ /* 0x001fea0000800000 */
        /* <DEDUP_REMOVED lines=8> */
.L_x_39:
[----:B------:R-:W-:Y:S05]  /*3150*/  BSYNC.RECONVERGENT B1 ;  /* 0x0000000000017941 */ /* 0x000fea0003800200 */
.L_x_38:
        /* <DEDUP_REMOVED lines=9> */
.L_x_40:
[C---:B------:R-:W-:Y:S01]  /*31f0*/  DADD R12, R54.reuse, 2 ;  /* 0x40000000360c7429 */ /* 0x040fe20000000000 */
[----:B------:R-:W-:Y:S01]  /*3200*/  BSSY.RECONVERGENT B0, `(.L_x_41) ;  /* 0x000000f000007945 */ /* 0x000fe20003800200 */
[----:B------:R-:W-:-:S06]  /*3210*/  DSETP.NEU.AND P0, PT, R54, RZ, PT ;  /* 0x000000ff3600722a */ /* 0x000fcc0003f0d000 */
[----:B------:R-:W-:Y:S02]  /*3220*/  FSEL R10, R10, RZ, P0 ;  /* 0x000000ff0a0a7208 */ /* 0x000fe40000000000 */
[----:B------:R-:W-:Y:S02]  /*3230*/  LOP3.LUT R12, R13, 0x7ff00000, RZ, 0xc0, !PT ;  /* 0x7ff000000d0c7812 */ /* 0x000fe400078ec0ff */
[----:B------:R-:W-:Y:S02]  /*3240*/  FSEL R11, R9, RZ, P0 ;  /* 0x000000ff090b7208 */ /* 0x000fe40000000000 */
[----:B------:R-:W-:-:S13]  /*3250*/  ISETP.NE.AND P1, PT, R12, 0x7ff00000, PT ;  /* 0x7ff000000c00780c */ /* 0x000fda0003f25270 */
[----:B------:R-:W-:Y:S05]  /*3260*/  @P1 BRA `(.L_x_42) ;  /* 0x0000000000201947 */ /* 0x000fea0003800000 */
[----:B------:R-:W-:-:S14]  /*3270*/  DSETP.NAN.AND P0, PT, R54, R54, PT ;  /* 0x000000363600722a */ /* 0x000fdc0003f08000 */
[----:B------:R-:W-:Y:S05]  /*3280*/  @P0 BRA `(.L_x_43) ;  /* 0x0000000000140947 */ /* 0x000fea0003800000 */
[----:B------:R-:W-:-:S14]  /*3290*/  DSETP.NEU.AND P0, PT, |R54|, +INF , PT ;  /* 0x7ff000003600742a */ /* 0x000fdc0003f0d200 */
[----:B------:R-:W-:Y:S05]  /*32a0*/  @P0 BRA `(.L_x_42) ;  /* 0x0000000000100947 */ /* 0x000fea0003800000 */
[----:B------:R-:W-:Y:S01]  /*32b0*/  MOV R10, 0x0 ;  /* 0x00000000000a7802 */ /* 0x000fe20000000f00 */
[----:B------:R-:W-:Y:S01]  /*32c0*/  IMAD.MOV.U32 R11, RZ, RZ, 0x7ff00000 ;  /* 0x7ff00000ff0b7424 */ /* 0x000fe200078e00ff */
[----:B------:R-:W-:Y:S06]  /*32d0*/  BRA `(.L_x_42) ;  /* 0x0000000000047947 */ /* 0x000fec0003800000 */
.L_x_43:
[----:B------:R-:W-:-:S11]  /*32e0*/  DADD R10, R54, 2 ;  /* 0x40000000360a7429 */ /* 0x000fd60000000000 */
.L_x_42:
[----:B------:R-:W-:Y:S05]  /*32f0*/  BSYNC.RECONVERGENT B0 ;  /* 0x0000000000007941 */ /* 0x000fea0003800200 */
.L_x_41:
[----:B------:R-:W0:Y:S01]  /*3300*/  MUFU.RCP64H R9, R21 ;  /* 0x0000001500097308 */ /* 0x000e220000001800 */
[----:B------:R-:W-:Y:S01]  /*3310*/  DMUL R10, R10, 0.5 ;  /* 0x3fe000000a0a7828 */ /* 0x000fe20000000000 */
[----:B------:R-:W-:Y:S01]  /*3320*/  MOV R8, 0x1 ;  /* 0x0000000100087802 */ /* 0x000fe20000000f00 */
[----:B------:R-:W-:Y:S01]  /*3330*/  DSETP.NEU.AND P0, PT, R54, 1, PT ;  /* 0x3ff000003600742a */ /* 0x000fe20003f0d000 */
[----:B------:R-:W-:Y:S01]  /*3340*/  BSSY.RECONVERGENT B1, `(.L_x_44) ;  /* 0x0000020000017945 */ /* 0x000fe20003800200 */
[----:B------:R-:W-:Y:S02]  /*3350*/  DADD R36, -R42, R36 ;  /* 0x000000002a247229 */ /* 0x000fe40000000124 */
[----:B------:R-:W-:-:S04]  /*3360*/  DADD R38, -R14, R38 ;  /* 0x000000000e267229 */ /* 0x000fc80000000126 */
[----:B------:R-:W-:Y:S02]  /*3370*/  FSEL R10, R10, RZ, P0 ;  /* 0x000000ff0a0a7208 */ /* 0x000fe40000000000 */
[----:B------:R-:W-:Y:S01]  /*3380*/  FSEL R11, R11, 1.75, P0 ;  /* 0x3fe000000b0b7808 */ /* 0x000fe20000000000 */
[----:B------:R-:W-:Y:S02]  /*3390*/  DMUL R36, R32, R36 ;  /* 0x0000002420247228 */ /* 0x000fe40000000000 */
[----:B0-----:R-:W-:-:S03]  /*33a0*/  DFMA R12, -R20, R8, 1 ;  /* 0x3ff00000140c742b */ /* 0x001fc60000000108 */
[----:B------:R-:W-:-:S03]  /*33b0*/  DADD R54, R54, R10 ;  /* 0x0000000036367229 */ /* 0x000fc6000000000a */
[----:B------:R-:W-:Y:S02]  /*33c0*/  DFMA R36, R28, R38, R36 ;  /* 0x000000261c24722b */ /* 0x000fe40000000024 */
[----:B------:R-:W-:-:S03]  /*33d0*/  DFMA R12, R12, R12, R12 ;  /* 0x0000000c0c0c722b */ /* 0x000fc6000000000c */
[----:B------:R-:W-:-:S05]  /*33e0*/  DADD R54, R54, -R2 ;  /* 0x0000000036367229 */ /* 0x000fca0000000802 */
[----:B------:R-:W-:Y:S02]  /*33f0*/  DFMA R12, R8, R12, R8 ;  /* 0x0000000c080c722b */ /* 0x000fe40000000008 */
[----:B------:R-:W-:Y:S02]  /*3400*/  DADD R8, -R18, R34 ;  /* 0x0000000012087229 */ /* 0x000fe40000000122 */
[----:B------:R-:W-:-:S04]  /*3410*/  DFMA R34, R54, R26, R26 ;  /* 0x0000001a3622722b */ /* 0x000fc8000000001a */
[----:B------:R-:W-:Y:S02]  /*3420*/  DFMA R10, -R20, R12, 1 ;  /* 0x3ff00000140a742b */ /* 0x000fe4000000010c */
[----:B------:R-:W-:Y:S02]  /*3430*/  DFMA R8, R30, R8, R36 ;  /* 0x000000081e08722b */ /* 0x000fe40000000024 */
[----:B------:R-:W-:-:S04]  /*3440*/  DMUL R34, R48, R34 ;  /* 0x0000002230227228 */ /* 0x000fc80000000000 */
[----:B------:R-:W-:-:S04]  /*3450*/  DFMA R22, R12, R10, R12 ;  /* 0x0000000a0c16722b */ /* 0x000fc8000000000c */
        /* <DEDUP_REMOVED lines=14> */
.L_x_45:
[----:B------:R-:W-:Y:S05]  /*3540*/  BSYNC.RECONVERGENT B1 ;  /* 0x0000000000017941 */ /* 0x000fea0003800200 */
.L_x_44:
[----:B------:R-:W0:Y:S02]  /*3550*/  LDC.64 R10, c[0x0][0x3b8] ;  /* 0x0000ee00ff0a7b82 */ /* 0x000e240000000a00 */
[----:B0-----:R-:W-:-:S06]  /*3560*/  IMAD.WIDE R10, R5, 0x8, R10 ;  /* 0x00000008050a7825 */ /* 0x001fcc00078e020a */
[----:B------:R-:W2:Y:S01]  /*3570*/  LDG.E.64 R10, desc[UR20][R10.64] ;  /* 0x000000140a0a7981 */ /* 0x000ea2000c1e1b00 */
[----:B------:R-:W-:Y:S01]  /*3580*/  DFMA R8, R8, -0.5, R34 ;  /* 0xbfe000000808782b */ /* 0x000fe20000000022 */
[----:B------:R-:W-:Y:S02]  /*3590*/  UIADD3 UR10, UP0, UPT, UR10, 0x10, URZ ;  /* 0x000000100a0a7890 */ /* 0x000fe4000ff1e0ff */
[----:B------:R-:W-:Y:S02]  /*35a0*/  UIADD3 UR17, UPT, UPT, UR17, 0x2, URZ ;  /* 0x0000000211117890 */ /* 0x000fe4000fffe0ff */
[----:B------:R-:W-:Y:S02]  /*35b0*/  UIADD3.X UR11, UPT, UPT, URZ, UR11, URZ, UP0, !UPT ;  /* 0x0000000bff0b7290 */ /* 0x000fe400087fe4ff */
[----:B------:R-:W-:Y:S02]  /*35c0*/  UISETP.NE.AND UP0, UPT, UR17, URZ, UPT ;  /* 0x000000ff1100728c */ /* 0x000fe4000bf05270 */
[----:B------:R-:W-:-:S02]  /*35d0*/  UIADD3 UR6, UP1, UPT, UR6, 0x10, URZ ;  /* 0x0000001006067890 */ /* 0x000fc4000ff3e0ff */
[----:B------:R-:W-:Y:S02]  /*35e0*/  UIADD3 UR12, UP2, UPT, UR12, 0x10, URZ ;  /* 0x000000100c0c7890 */ /* 0x000fe4000ff5e0ff */
[----:B------:R-:W-:Y:S02]  /*35f0*/  UIADD3 UR8, UP3, UPT, UR8, 0x10, URZ ;  /* 0x0000001008087890 */ /* 0x000fe4000ff7e0ff */
[----:B------:R-:W-:Y:S02]  /*3600*/  UIADD3.X UR7, UPT, UPT, URZ, UR7, URZ, UP1, !UPT ;  /* 0x00000007ff077290 */ /* 0x000fe40008ffe4ff */
[----:B------:R-:W-:Y:S02]  /*3610*/  UIADD3.X UR13, UPT, UPT, URZ, UR13, URZ, UP2, !UPT ;  /* 0x0000000dff0d7290 */ /* 0x000fe400097fe4ff */
[----:B------:R-:W-:Y:S01]  /*3620*/  UIADD3.X UR9, UPT, UPT, URZ, UR9, URZ, UP3, !UPT ;  /* 0x00000009ff097290 */ /* 0x000fe20009ffe4ff */
[----:B--2---:R-:W-:Y:S01]  /*3630*/  DADD R8, -R8, R10 ;  /* 0x0000000008087229 */ /* 0x004fe2000000010a */
[----:B------:R-:W-:-:S06]  /*3640*/  IMAD.U32 R10, RZ, RZ, UR14 ;  /* 0x0000000eff0a7e24 */ /* 0x000fcc000f8e00ff */
[----:B------:R0:W-:Y:S01]  /*3650*/  STL.64 [UR15], R8 ;  /* 0x00000008ff007987 */ /* 0x0001e20008100a0f */
[----:B------:R-:W-:Y:S01]  /*3660*/  LEA R5, R10, R5, 0x1 ;  /* 0x000000050a057211 */ /* 0x000fe200078e08ff */
[----:B------:R-:W-:Y:S01]  /*3670*/  UIADD3 UR15, UPT, UPT, UR15, 0x10, URZ ;  /* 0x000000100f0f7890 */ /* 0x000fe2000fffe0ff */
[----:B0-----:R-:W-:-:S05]  /*3680*/  MOV R9, UR14 ;  /* 0x0000000e00097c02 */ /* 0x001fca0008000f00 */
[----:B------:R-:W-:Y:S01]  /*3690*/  IMAD R16, R9, 0x2, R16 ;  /* 0x0000000209107824 */ /* 0x000fe200078e0210 */
[----:B------:R-:W-:Y:S06]  /*36a0*/  BRA.U UP0, `(.L_x_46) ;  /* 0xfffffff100707547 */ /* 0x000fec000b83ffff */
.L_x_30:
[----:B------:R-:W0:Y:S02]  /*36b0*/  LDCU UR6, c[0x0][0x428] ;  /* 0x00008500ff0677ac */ /* 0x000e240008000800 */
[----:B0-----:R-:W-:-:S04]  /*36c0*/  ULOP3.LUT UR6, UR6, 0x1, URZ, 0xc0, !UPT ;  /* 0x0000000106067892 */ /* 0x001fc8000f8ec0ff */
[----:B------:R-:W-:-:S09]  /*36d0*/  UISETP.NE.U32.AND UP0, UPT, UR6, 0x1, UPT ;  /* 0x000000010600788c */ /* 0x000fd2000bf05070 */
[----:B------:R-:W-:Y:S05]  /*36e0*/  BRA.U UP0, `(.L_x_23) ;  /* 0x0000000500e87547 */ /* 0x000fea000b800000 */
[----:B------:R-:W0:Y:S01]  /*36f0*/  LDCU.128 UR8, c[0x0][0x3e0] ;  /* 0x00007c00ff0877ac */ /* 0x000e220008000c00 */
[----:B------:R-:W1:Y:S01]  /*3700*/  LDCU.128 UR12, c[0x0][0x3d0] ;  /* 0x00007a00ff0c77ac */ /* 0x000e620008000c00 */
[----:B0-----:R-:W-:-:S06]  /*3710*/  UIMAD.WIDE.U32 UR6, UR4, 0x8, UR8 ;  /* 0x00000008040678a5 */ /* 0x001fcc000f8e0008 */
[----:B------:R-:W-:Y:S01]  /*3720*/  IMAD.U32 R34, RZ, RZ, UR6 ;  /* 0x00000006ff227e24 */ /* 0x000fe2000f8e00ff */
[----:B------:R-:W-:Y:S01]  /*3730*/  MOV R35, UR7 ;  /* 0x0000000700237c02 */ /* 0x000fe20008000f00 */
[----:B-1----:R-:W-:-:S05]  /*3740*/  UIMAD.WIDE.U32 UR6, UR4, 0x8, UR14 ;  /* 0x00000008040678a5 */ /* 0x002fca000f8e000e */
[----:B------:R-:W2:Y:S01]  /*3750*/  LDG.E.64 R34, desc[UR20][R34.64] ;  /* 0x0000001422227981 */ /* 0x000ea2000c1e1b00 */
[----:B------:R-:W-:Y:S01]  /*3760*/  IMAD.U32 R36, RZ, RZ, UR6 ;  /* 0x00000006ff247e24 */ /* 0x000fe2000f8e00ff */
[----:B------:R-:W-:Y:S01]  /*3770*/  MOV R37, UR7 ;  /* 0x0000000700257c02 */ /* 0x000fe20008000f00 */
[----:B------:R-:W-:-:S05]  /*3780*/  UIMAD.WIDE.U32 UR6, UR4, 0x8, UR10 ;  /* 0x00000008040678a5 */ /* 0x000fca000f8e000a */
[----:B------:R-:W3:Y:S01]  /*3790*/  LDG.E.64 R36, desc[UR20][R36.64] ;  /* 0x0000001424247981 */ /* 0x000ee2000c1e1b00 */
[----:B------:R-:W-:Y:S01]  /*37a0*/  IMAD.U32 R16, RZ, RZ, UR6 ;  /* 0x00000006ff107e24 */ /* 0x000fe2000f8e00ff */
[----:B------:R-:W-:-:S04]  /*37b0*/  MOV R17, UR7 ;  /* 0x0000000700117c02 */ /* 0x000fc80008000f00 */
[----:B------:R-:W0:Y:S02]  /*37c0*/  LDCU UR6, c[0x0][0x3d4] ;  /* 0x00007a80ff0677ac */ /* 0x000e240008000800 */
[----:B------:R-:W4:Y:S01]  /*37d0*/  LDG.E.64 R16, desc[UR20][R16.64] ;  /* 0x0000001410107981 */ /* 0x000f22000c1e1b00 */
[----:B------:R-:W-:Y:S01]  /*37e0*/  IMAD.U32 R22, RZ, RZ, UR12 ;  /* 0x0000000cff167e24 */ /* 0x000fe2000f8e00ff */
[----:B------:R-:W-:Y:S01]  /*37f0*/  MOV R23, UR13 ;  /* 0x0000000d00177c02 */ /* 0x000fe20008000f00 */
[----:B------:R-:W-:Y:S01]  /*3800*/  IMAD.MOV.U32 R10, RZ, RZ, 0x1 ;  /* 0x00000001ff0a7424 */ /* 0x000fe200078e00ff */
[----:B------:R-:W-:Y:S01]  /*3810*/  BSSY.RECONVERGENT B1, `(.L_x_47) ;  /* 0x0000019000017945 */ /* 0x000fe20003800200 */
[----:B0-----:R-:W0:Y:S04]  /*3820*/  MUFU.RCP64H R11, UR6 ;  /* 0x00000006000b7d08 */ /* 0x001e280008001800 */
[----:B0-----:R-:W-:-:S08]  /*3830*/  DFMA R8, R10, -R22, 1 ;  /* 0x3ff000000a08742b */ /* 0x001fd00000000816 */
        /* <DEDUP_REMOVED lines=9> */
[----:B------:R-:W-:-:S08]  /*38d0*/  DFMA R8, R48, -UR12, R10 ;  /* 0x8000000c30087c2b */ /* 0x000fd0000800000a */
        /* <DEDUP_REMOVED lines=12> */
.L_x_48:
[----:B------:R-:W-:Y:S05]  /*39a0*/  BSYNC.RECONVERGENT B1 ;  /* 0x0000000000017941 */ /* 0x000fea0003800200 */
.L_x_47:
[----:B------:R-:W0:Y:S02]  /*39b0*/  LDCU.64 UR6, c[0x0][0x3f0] ;  /* 0x00007e00ff0677ac */ /* 0x000e240008000a00 */
[----:B0-----:R-:W-:-:S06]  /*39c0*/  UIMAD.WIDE.U32 UR6, UR4, 0x8, UR6 ;  /* 0x00000008040678a5 */ /* 0x001fcc000f8e0006 */
        /* <DEDUP_REMOVED lines=9> */
.L_x_49:
        /* <DEDUP_REMOVED lines=15> */
.L_x_52:
[----:B------:R-:W-:-:S11]  /*3b50*/  DADD R10, R48, 2 ;  /* 0x40000000300a7429 */ /* 0x000fd60000000000 */
.L_x_51:
[----:B------:R-:W-:Y:S05]  /*3b60*/  BSYNC.RECONVERGENT B0 ;  /* 0x0000000000007941 */ /* 0x000fea0003800200 */
.L_x_50:
[----:B------:R-:W0:Y:S01]  /*3b70*/  MUFU.RCP64H R9, R21 ;  /* 0x0000001500097308 */ /* 0x000e220000001800 */
[----:B------:R-:W-:Y:S01]  /*3b80*/  DMUL R10, R10, 0.5 ;  /* 0x3fe000000a0a7828 */ /* 0x000fe20000000000 */
[----:B------:R-:W-:Y:S01]  /*3b90*/  MOV R8, 0x1 ;  /* 0x0000000100087802 */ /* 0x000fe20000000f00 */
[----:B------:R-:W-:Y:S01]  /*3ba0*/  DSETP.NEU.AND P0, PT, R48, 1, PT ;  /* 0x3ff000003000742a */ /* 0x000fe20003f0d000 */
[----:B------:R-:W-:Y:S01]  /*3bb0*/  BSSY.RECONVERGENT B1, `(.L_x_53) ;  /* 0x0000020000017945 */ /* 0x000fe20003800200 */
[----:B------:R-:W-:Y:S02]  /*3bc0*/  DADD R34, -R42, R34 ;  /* 0x000000002a227229 */ /* 0x000fe40000000122 */
[----:B------:R-:W-:Y:S02]  /*3bd0*/  DADD R14, -R14, R36 ;  /* 0x000000000e0e7229 */ /* 0x000fe40000000124 */
[----:B------:R-:W-:Y:S02]  /*3be0*/  DADD R16, -R18, R16 ;  /* 0x0000000012107229 */ /* 0x000fe40000000110 */
[----:B------:R-:W-:-:S02]  /*3bf0*/  FSEL R10, R10, RZ, P0 ;  /* 0x000000ff0a0a7208 */ /* 0x000fc40000000000 */
[----:B------:R-:W-:Y:S01]  /*3c00*/  FSEL R11, R11, 1.75, P0 ;  /* 0x3fe000000b0b7808 */ /* 0x000fe20000000000 */
[----:B------:R-:W-:Y:S02]  /*3c10*/  DMUL R34, R32, R34 ;  /* 0x0000002220227228 */ /* 0x000fe40000000000 */
[----:B0-----:R-:W-:-:S03]  /*3c20*/  DFMA R12, -R20, R8, 1 ;  /* 0x3ff00000140c742b */ /* 0x001fc60000000108 */
[----:B------:R-:W-:-:S03]  /*3c30*/  DADD R48, R48, R10 ;  /* 0x0000000030307229 */ /* 0x000fc6000000000a */
[----:B------:R-:W-:Y:S02]  /*3c40*/  DFMA R14, R28, R14, R34 ;  /* 0x0000000e1c0e722b */ /* 0x000fe40000000022 */
[----:B------:R-:W-:-:S03]  /*3c50*/  DFMA R12, R12, R12, R12 ;  /* 0x0000000c0c0c722b */ /* 0x000fc6000000000c */
[----:B------:R-:W-:-:S03]  /*3c60*/  DADD R48, R48, -R2 ;  /* 0x0000000030307229 */ /* 0x000fc60000000802 */
[----:B------:R-:W-:Y:S02]  /*3c70*/  DFMA R14, R30, R16, R14 ;  /* 0x000000101e0e722b */ /* 0x000fe4000000000e */
[----:B------:R-:W-:-:S03]  /*3c80*/  DFMA R12, R8, R12, R8 ;  /* 0x0000000c080c722b */ /* 0x000fc60000000008 */
[----:B------:R-:W-:-:S05]  /*3c90*/  DFMA R2, R48, R26, R26 ;  /* 0x0000001a3002722b */ /* 0x000fca000000001a */
[----:B------:R-:W-:-:S03]  /*3ca0*/  DFMA R8, -R20, R12, 1 ;  /* 0x3ff000001408742b */ /* 0x000fc6000000010c */
[----:B------:R-:W-:-:S05]  /*3cb0*/  DMUL R2, R38, R2 ;  /* 0x0000000226027228 */ /* 0x000fca0000000000 */
[----:B------:R-:W-:-:S03]  /*3cc0*/  DFMA R16, R12, R8, R12 ;  /* 0x000000080c10722b */ /* 0x000fc6000000000c */
        /* <DEDUP_REMOVED lines=14> */
.L_x_54:
[----:B------:R-:W-:Y:S05]  /*3db0*/  BSYNC.RECONVERGENT B1 ;  /* 0x0000000000017941 */ /* 0x000fea0003800200 */
.L_x_53:
[----:B------:R-:W0:Y:S01]  /*3dc0*/  LDCU UR6, c[0x0][0x3c8] ;  /* 0x00007900ff0677ac */ /* 0x000e220008000800 */
[----:B------:R-:W1:Y:S01]  /*3dd0*/  LDC.64 R8, c[0x0][0x3b8] ;  /* 0x0000ee00ff087b82 */ /* 0x000e620000000a00 */
[----:B------:R-:W2:Y:S01]  /*3de0*/  LDCU.64 UR8, c[0x0][0x3c0] ;  /* 0x00007800ff0877ac */ /* 0x000ea20008000a00 */
[----:B0-----:R-:W-:-:S04]  /*3df0*/  IMAD.U32 R5, RZ, RZ, UR6 ;  /* 0x00000006ff057e24 */ /* 0x001fc8000f8e00ff */
[----:B------:R-:W-:-:S04]  /*3e00*/  IMAD R5, R5, UR4, R4 ;  /* 0x0000000405057c24 */ /* 0x000fc8000f8e0204 */
[----:B--2---:R-:W-:-:S04]  /*3e10*/  IMAD R6, R5, UR9, R6 ;  /* 0x0000000905067c24 */ /* 0x004fc8000f8e0206 */
[----:B------:R-:W-:-:S04]  /*3e20*/  IMAD R5, R6, UR8, R7 ;  /* 0x0000000806057c24 */ /* 0x000fc8000f8e0207 */
[----:B-1----:R-:W-:-:S06]  /*3e30*/  IMAD.WIDE R4, R5, 0x8, R8 ;  /* 0x0000000805047825 */ /* 0x002fcc00078e0208 */
[----:B------:R-:W2:Y:S01]  /*3e40*/  LDG.E.64 R4, desc[UR20][R4.64] ;  /* 0x0000001404047981 */ /* 0x000ea2000c1e1b00 */
[----:B------:R-:W-:Y:S01]  /*3e50*/  DFMA R2, R10, -0.5, R2 ;  /* 0xbfe000000a02782b */ /* 0x000fe20000000002 */
[----:B------:R-:W-:-:S07]  /*3e60*/  ULEA UR6, UR4, UR23, 0x3 ;  /* 0x0000001704067291 */ /* 0x000fce000f8e18ff */
[----:B--2---:R-:W-:-:S07]  /*3e70*/  DADD R2, -R2, R4 ;  /* 0x0000000002027229 */ /* 0x004fce0000000104 */
[----:B------:R0:W-:Y:S04]  /*3e80*/  STL.64 [UR6], R2 ;  /* 0x00000002ff007987 */ /* 0x0001e80008100a06 */
.L_x_23:
[----:B------:R-:W2:Y:S04]  /*3e90*/  LDL.64 R36, [R1+0x10] ;  /* 0x0000100001247983 */ /* 0x000ea80000100a00 */
[----:B------:R-:W2:Y:S04]  /*3ea0*/  LDL.64 R26, [R1+0x18] ;  /* 0x00001800011a7983 */ /* 0x000ea80000100a00 */
[----:B------:R-:W3:Y:S04]  /*3eb0*/  LDL.64 R28, [R1+0x20] ;  /* 0x00002000011c7983 */ /* 0x000ee80000100a00 */
[----:B------:R-:W3:Y:S04]  /*3ec0*/  LDL.64 R30, [R1+0x28] ;  /* 0x00002800011e7983 */ /* 0x000ee80000100a00 */
[----:B------:R-:W4:Y:S04]  /*3ed0*/  LDL.64 R24, [R1+0x40] ;  /* 0x0000400001187983 */ /* 0x000f280000100a00 */
[----:B------:R-:W5:Y:S04]  /*3ee0*/  LDL.64 R32, [R1+0x30] ;  /* 0x0000300001207983 */ /* 0x000f680000100a00 */
        /* <DEDUP_REMOVED lines=9> */
[----:B0-----:R-:W5:Y:S04]  /*3f80*/  LDL.64 R2, [R1+0x88] ;  /* 0x0000880001027983 */ /* 0x001f680000100a00 */
[----:B------:R-:W5:Y:S04]  /*3f90*/  LDL.64 R4, [R1+0x90] ;  /* 0x0000900001047983 */ /* 0x000f680000100a00 */
[----:B------:R-:W5:Y:S01]  /*3fa0*/  LDL.64 R16, [R1+0x98] ;  /* 0x0000980001107983 */ /* 0x000f620000100a00 */
[----:B--2---:R-:W-:-:S02]  /*3fb0*/  DADD R26, R36, R26 ;  /* 0x00000000241a7229 */ /* 0x004fc4000000001a */
[----:B---3--:R-:W-:-:S06]  /*3fc0*/  DADD R28, R28, R30 ;  /* 0x000000001c1c7229 */ /* 0x008fcc000000001e */
[----:B----4-:R-:W-:Y:S02]  /*3fd0*/  DADD R26, R26, R24 ;  /* 0x000000001a1a7229 */ /* 0x010fe40000000018 */
[----:B-----5:R-:W-:Y:S02]  /*3fe0*/  DADD R32, R32, R34 ;  /* 0x0000000020207229 */ /* 0x020fe40000000022 */
[----:B------:R-:W-:-:S04]  /*3ff0*/  DADD R28, R24, R28 ;  /* 0x00000000181c7229 */ /* 0x000fc8000000001c */
[----:B------:R-:W-:Y:S02]  /*4000*/  DADD R26, R26, R6 ;  /* 0x000000001a1a7229 */ /* 0x000fe40000000006 */
[----:B------:R-:W-:Y:S02]  /*4010*/  DADD R32, R18, R32 ;  /* 0x0000000012207229 */ /* 0x000fe40000000020 */
        /* <DEDUP_REMOVED lines=9> */
[----:B------:R-:W-:Y:S02]  /*40b0*/  DADD R24, R24, R6 ;  /* 0x0000000018187229 */ /* 0x000fe40000000006 */
[----:B------:R-:W-:Y:S01]  /*40c0*/  DADD R34, R10, R32 ;  /* 0x000000000a227229 */ /* 0x000fe20000000020 */
[----:B------:R-:W0:Y:S01]  /*40d0*/  LDC.64 R6, c[0x0][0x3f8] ;  /* 0x0000fe00ff067b82 */ /* 0x000e220000000a00 */
[----:B------:R-:W-:Y:S02]  /*40e0*/  DADD R32, R28, R12 ;  /* 0x000000001c207229 */ /* 0x000fe4000000000c */
[----:B------:R-:W-:-:S02]  /*40f0*/  DADD R36, R14, R36 ;  /* 0x000000000e247229 */ /* 0x000fc40000000024 */
[----:B------:R-:W-:Y:S02]  /*4100*/  DADD R26, R18, R8 ;  /* 0x00000000121a7229 */ /* 0x000fe40000000008 */
[----:B------:R-:W-:Y:S01]  /*4110*/  DADD R30, R22, R20 ;  /* 0x00000000161e7229 */ /* 0x000fe20000000014 */
[----:B------:R-:W1:Y:S01]  /*4120*/  LDC.64 R28, c[0x0][0x400] ;  /* 0x00010000ff1c7b82 */ /* 0x000e620000000a00 */
[----:B------:R-:W-:-:S07]  /*4130*/  DADD R34, R12, R34 ;  /* 0x000000000c227229 */ /* 0x000fce0000000022 */
[----:B------:R-:W2:Y:S01]  /*4140*/  LDC.64 R8, c[0x0][0x408] ;  /* 0x00010200ff087b82 */ /* 0x000ea20000000a00 */
[----:B------:R-:W-:-:S07]  /*4150*/  DADD R36, R2, R36 ;  /* 0x0000000002247229 */ /* 0x000fce0000000024 */
[----:B------:R-:W3:Y:S08]  /*4160*/  LDC.64 R22, c[0x0][0x410] ;  /* 0x00010400ff167b82 */ /* 0x000ef00000000a00 */
[----:B------:R-:W4:Y:S08]  /*4170*/  LDC.64 R20, c[0x0][0x418] ;  /* 0x00010600ff147b82 */ /* 0x000f300000000a00 */
[----:B------:R-:W5:Y:S01]  /*4180*/  LDC.64 R18, c[0x0][0x420] ;  /* 0x00010800ff127b82 */ /* 0x000f620000000a00 */
[----:B------:R-:W-:-:S02]  /*4190*/  DADD R32, R32, R14 ;  /* 0x0000000020207229 */ /* 0x000fc4000000000e */
[----:B------:R-:W-:Y:S02]  /*41a0*/  DADD R34, R34, R4 ;  /* 0x0000000022227229 */ /* 0x000fe40000000004 */
[----:B------:R-:W-:Y:S02]  /*41b0*/  DADD R36, R4, R36 ;  /* 0x0000000004247229 */ /* 0x000fe40000000024 */
[----:B------:R-:W-:Y:S02]  /*41c0*/  DADD R24, -R10, R24 ;  /* 0x000000000a187229 */ /* 0x000fe40000000118 */
[----:B------:R-:W-:Y:S02]  /*41d0*/  DADD R26, -R14, R26 ;  /* 0x000000000e1a7229 */ /* 0x000fe4000000011a */
[----:B------:R-:W-:Y:S02]  /*41e0*/  DADD R30, -R4, R30 ;  /* 0x00000000041e7229 */ /* 0x000fe4000000011e */
[----:B------:R-:W-:Y:S01]  /*41f0*/  DADD R32, R32, R2 ;  /* 0x0000000020207229 */ /* 0x000fe20000000002 */
[----:B0-----:R-:W-:Y:S01]  /*4200*/  IMAD.WIDE R6, R0, 0x8, R6 ;  /* 0x0000000800067825 */ /* 0x001fe200078e0206 */
[----:B------:R-:W-:-:S02]  /*4210*/  DADD R34, R34, R16 ;  /* 0x0000000022227229 */ /* 0x000fc40000000010 */
[----:B------:R-:W-:Y:S01]  /*4220*/  DADD R36, R16, R36 ;  /* 0x0000000010247229 */ /* 0x000fe20000000024 */
[C---:B-1----:R-:W-:Y:S01]  /*4230*/  IMAD.WIDE R28, R0.reuse, 0x8, R28 ;  /* 0x00000008001c7825 */ /* 0x042fe200078e021c */
[----:B------:R-:W-:Y:S02]  /*4240*/  DADD R24, -R12, R24 ;  /* 0x000000000c187229 */ /* 0x000fe40000000118 */
[----:B------:R-:W-:Y:S01]  /*4250*/  DADD R26, -R2, R26 ;  /* 0x00000000021a7229 */ /* 0x000fe2000000011a */
[C---:B--2---:R-:W-:Y:S01]  /*4260*/  IMAD.WIDE R8, R0.reuse, 0x8, R8 ;  /* 0x0000000800087825 */ /* 0x044fe200078e0208 */
[----:B------:R-:W-:Y:S01]  /*4270*/  DADD R30, -R16, R30 ;  /* 0x00000000101e7229 */ /* 0x000fe2000000011e */
[----:B------:R-:W-:Y:S02]  /*4280*/  STG.E.64 desc[UR20][R6.64], R32 ;  /* 0x0000002006007986 */ /* 0x000fe4000c101b14 */
[C---:B---3--:R-:W-:Y:S02]  /*4290*/  IMAD.WIDE R22, R0.reuse, 0x8, R22 ;  /* 0x0000000800167825 */ /* 0x048fe400078e0216 */
[----:B------:R-:W-:Y:S02]  /*42a0*/  STG.E.64 desc[UR20][R28.64], R34 ;  /* 0x000000221c007986 */ /* 0x000fe4000c101b14 */
[----:B----4-:R-:W-:-:S02]  /*42b0*/  IMAD.WIDE R20, R0, 0x8, R20 ;  /* 0x0000000800147825 */ /* 0x010fc400078e0214 */
[----:B------:R-:W-:Y:S02]  /*42c0*/  STG.E.64 desc[UR20][R8.64], R36 ;  /* 0x0000002408007986 */ /* 0x000fe4000c101b14 */
[----:B-----5:R-:W-:Y:S02]  /*42d0*/  IMAD.WIDE R18, R0, 0x8, R18 ;  /* 0x0000000800127825 */ /* 0x020fe400078e0212 */
[----:B------:R-:W-:Y:S04]  /*42e0*/  STG.E.64 desc[UR20][R22.64], R24 ;  /* 0x0000001816007986 */ /* 0x000fe8000c101b14 */
[----:B------:R-:W-:Y:S04]  /*42f0*/  STG.E.64 desc[UR20][R20.64], R26 ;  /* 0x0000001a14007986 */ /* 0x000fe8000c101b14 */
[----:B------:R-:W-:Y:S01]  /*4300*/  STG.E.64 desc[UR20][R18.64], R30 ;  /* 0x0000001e12007986 */ /* 0x000fe2000c101b14 */
[----:B------:R-:W-:Y:S05]  /*4310*/  EXIT ;  /* 0x000000000000794d */ /* 0x000fea0003800000 */
        .weak           $__internal_0_$__cuda_sm20_div_rn_f64_full
        .type           $__internal_0_$__cuda_sm20_div_rn_f64_full,@function
        .size           $__internal_0_$__cuda_sm20_div_rn_f64_full,($_Z12momCollisionPdS_S_S_S_S_S_S_iiidS_S_S_S_S_S_S_S_S_S_i$__internal_accurate_pow - $__internal_0_$__cuda_sm20_div_rn_f64_full)
$__internal_0_$__cuda_sm20_div_rn_f64_full:
[C---:B------:R-:W-:Y:S01]  /*4320*/  FSETP.GEU.AND P0, PT, |R10|.reuse, 1.469367938527859385e-39, PT ;  /* 0x001000000a00780b */ /* 0x040fe20003f0e200 */
[----:B------:R-:W-:Y:S01]  /*4330*/  IMAD.MOV.U32 R25, RZ, RZ, R10 ;  /* 0x000000ffff197224 */ /* 0x000fe200078e000a */
[----:B------:R-:W-:Y:S01]  /*4340*/  LOP3.LUT R22, R10, 0x800fffff, RZ, 0xc0, !PT ;  /* 0x800fffff0a167812 */ /* 0x000fe200078ec0ff */
[----:B------:R-:W-:Y:S01]  /*4350*/  IMAD.MOV.U32 R46, RZ, RZ, 0x1 ;  /* 0x00000001ff2e7424 */ /* 0x000fe200078e00ff */
[-C--:B------:R-:W-:Y:S01]  /*4360*/  MOV R24, R9.reuse ;  /* 0x0000000900187202 */ /* 0x080fe20000000f00 */
[----:B------:R-:W-:Y:S01]  /*4370*/  IMAD.MOV.U32 R48, RZ, RZ, R12 ;  /* 0x000000ffff307224 */ /* 0x000fe200078e000c */
[----:B------:R-:W-:Y:S01]  /*4380*/  LOP3.LUT R23, R22, 0x3ff00000, RZ, 0xfc, !PT ;  /* 0x3ff0000016177812 */ /* 0x000fe200078efcff */
[----:B------:R-:W-:Y:S01]  /*4390*/  BSSY.RECONVERGENT B0, `(.L_x_55) ;  /* 0x0000059000007945 */ /* 0x000fe20003800200 */
[----:B------:R-:W-:Y:S02]  /*43a0*/  MOV R22, R9 ;  /* 0x0000000900167202 */ /* 0x000fe40000000f00 */
[----:B------:R-:W-:-:S02]  /*43b0*/  MOV R49, R11 ;  /* 0x0000000b00317202 */ /* 0x000fc40000000f00 */
[----:B------:R-:W-:Y:S01]  /*43c0*/  LOP3.LUT R11, R10, 0x7ff00000, RZ, 0xc0, !PT ;  /* 0x7ff000000a0b7812 */ /* 0x000fe200078ec0ff */
[----:B------:R-:W-:Y:S01]  /*43d0*/  @!P0 DMUL R22, R24, 8.98846567431157953865e+307 ;  /* 0x7fe0000018168828 */ /* 0x000fe20000000000 */
[C---:B------:R-:W-:Y:S02]  /*43e0*/  FSETP.GEU.AND P2, PT, |R49|.reuse, 1.469367938527859385e-39, PT ;  /* 0x001000003100780b */ /* 0x040fe40003f4e200 */
[----:B------:R-:W-:Y:S02]  /*43f0*/  LOP3.LUT R9, R49, 0x7ff00000, RZ, 0xc0, !PT ;  /* 0x7ff0000031097812 */ /* 0x000fe400078ec0ff */
[----:B------:R-:W-:Y:S01]  /*4400*/  MOV R10, 0x1ca00000 ;  /* 0x1ca00000000a7802 */ /* 0x000fe20000000f00 */
[----:B------:R-:W0:Y:S01]  /*4410*/  MUFU.RCP64H R47, R23 ;  /* 0x00000017002f7308 */ /* 0x000e220000001800 */
[----:B------:R-:W-:-:S03]  /*4420*/  ISETP.GE.U32.AND P1, PT, R9, R11, PT ;  /* 0x0000000b0900720c */ /* 0x000fc60003f26070 */
[----:B------:R-:W-:Y:S02]  /*4430*/  @!P0 LOP3.LUT R11, R23, 0x7ff00000, RZ, 0xc0, !PT ;  /* 0x7ff00000170b8812 */ /* 0x000fe400078ec0ff */
[----:B------:R-:W-:Y:S02]  /*4440*/  SEL R13, R10, 0x63400000, !P1 ;  /* 0x634000000a0d7807 */ /* 0x000fe40004800000 */
[----:B------:R-:W-:-:S04]  /*4450*/  @!P2 LOP3.LUT R12, R25, 0x7ff00000, RZ, 0xc0, !PT ;  /* 0x7ff00000190ca812 */ /* 0x000fc800078ec0ff */
[----:B------:R-:W-:-:S04]  /*4460*/  @!P2 ISETP.GE.U32.AND P3, PT, R9, R12, PT ;  /* 0x0000000c0900a20c */ /* 0x000fc80003f66070 */
[----:B------:R-:W-:Y:S01]  /*4470*/  @!P2 SEL R12, R10, 0x63400000, !P3 ;  /* 0x634000000a0ca807 */ /* 0x000fe20005800000 */
[----:B0-----:R-:W-:-:S03]  /*4480*/  DFMA R50, R46, -R22, 1 ;  /* 0x3ff000002e32742b */ /* 0x001fc60000000816 */
[----:B------:R-:W-:-:S05]  /*4490*/  @!P2 LOP3.LUT R12, R12, 0x80000000, R49, 0xf8, !PT ;  /* 0x800000000c0ca812 */ /* 0x000fca00078ef831 */
[----:B------:R-:W-:-:S08]  /*44a0*/  DFMA R50, R50, R50, R50 ;  /* 0x000000323232722b */ /* 0x000fd00000000032 */
[----:B------:R-:W-:Y:S01]  /*44b0*/  DFMA R46, R46, R50, R46 ;  /* 0x000000322e2e722b */ /* 0x000fe2000000002e */
[----:B------:R-:W-:Y:S01]  /*44c0*/  LOP3.LUT R51, R13, 0x800fffff, R49, 0xf8, !PT ;  /* 0x800fffff0d337812 */ /* 0x000fe200078ef831 */
[----:B------:R-:W-:Y:S01]  /*44d0*/  IMAD.MOV.U32 R50, RZ, RZ, R48 ;  /* 0x000000ffff327224 */ /* 0x000fe200078e0030 */
[----:B------:R-:W-:Y:S02]  /*44e0*/  @!P2 LOP3.LUT R13, R12, 0x100000, RZ, 0xfc, !PT ;  /* 0x001000000c0da812 */ /* 0x000fe400078efcff */
[----:B------:R-:W-:-:S03]  /*44f0*/  @!P2 MOV R12, RZ ;  /* 0x000000ff000ca202 */ /* 0x000fc60000000f00 */
[----:B------:R-:W-:-:S03]  /*4500*/  DFMA R52, R46, -R22, 1 ;  /* 0x3ff000002e34742b */ /* 0x000fc60000000816 */
[----:B------:R-:W-:-:S05]  /*4510*/  @!P2 DFMA R50, R50, 2, -R12 ;  /* 0x400000003232a82b */ /* 0x000fca000000080c */
[----:B------:R-:W-:-:S08]  /*4520*/  DFMA R52, R46, R52, R46 ;  /* 0x000000342e34722b */ /* 0x000fd0000000002e */
[----:B------:R-:W-:-:S08]  /*4530*/  DMUL R12, R52, R50 ;  /* 0x00000032340c7228 */ /* 0x000fd00000000000 */
[----:B------:R-:W-:-:S08]  /*4540*/  DFMA R46, R12, -R22, R50 ;  /* 0x800000160c2e722b */ /* 0x000fd00000000032 */
[----:B------:R-:W-:Y:S01]  /*4550*/  DFMA R46, R52, R46, R12 ;  /* 0x0000002e342e722b */ /* 0x000fe2000000000c */
[----:B------:R-:W-:Y:S01]  /*4560*/  IMAD.MOV.U32 R12, RZ, RZ, R9 ;  /* 0x000000ffff0c7224 */ /* 0x000fe200078e0009 */
[----:B------:R-:W-:-:S04]  /*4570*/  @!P2 LOP3.LUT R12, R51, 0x7ff00000, RZ, 0xc0, !PT ;  /* 0x7ff00000330ca812 */ /* 0x000fc800078ec0ff */
[----:B------:R-:W-:-:S04]  /*4580*/  IADD3 R13, PT, PT, R12, -0x1, RZ ;  /* 0xffffffff0c0d7810 */ /* 0x000fc80007ffe0ff */
[----:B------:R-:W-:Y:S01]  /*4590*/  ISETP.GT.U32.AND P0, PT, R13, 0x7feffffe, PT ;  /* 0x7feffffe0d00780c */ /* 0x000fe20003f04070 */
[----:B------:R-:W-:-:S05]  /*45a0*/  VIADD R13, R11, 0xffffffff ;  /* 0xffffffff0b0d7836 */ /* 0x000fca0000000000 */
[----:B------:R-:W-:-:S13]  /*45b0*/  ISETP.GT.U32.OR P0, PT, R13, 0x7feffffe, P0 ;  /* 0x7feffffe0d00780c */ /* 0x000fda0000704470 */
[----:B------:R-:W-:Y:S05]  /*45c0*/  @P0 BRA `(.L_x_56) ;  /* 0x0000000000740947 */ /* 0x000fea0003800000 */
[----:B------:R-:W-:-:S04]  /*45d0*/  LOP3.LUT R11, R25, 0x7ff00000, RZ, 0xc0, !PT ;  /* 0x7ff00000190b7812 */ /* 0x000fc800078ec0ff */
[CC--:B------:R-:W-:Y:S02]  /*45e0*/  VIADDMNMX R12, R9.reuse, -R11.reuse, 0xb9600000, !PT ;  /* 0xb9600000090c7446 */ /* 0x0c0fe4000780090b */
[----:B------:R-:W-:Y:S02]  /*45f0*/  ISETP.GE.U32.AND P0, PT, R9, R11, PT ;  /* 0x0000000b0900720c */ /* 0x000fe40003f06070 */
[----:B------:R-:W-:Y:S02]  /*4600*/  VIMNMX R12, PT, PT, R12, 0x46a00000, PT ;  /* 0x46a000000c0c7848 */ /* 0x000fe40003fe0100 */
[----:B------:R-:W-:-:S04]  /*4610*/  SEL R10, R10, 0x63400000, !P0 ;  /* 0x634000000a0a7807 */ /* 0x000fc80004000000 */
[----:B------:R-:W-:Y:S02]  /*4620*/  IADD3 R10, PT, PT, -R10, R12, RZ ;  /* 0x0000000c0a0a7210 */ /* 0x000fe40007ffe1ff */
[----:B------:R-:W-:-:S03]  /*4630*/  MOV R12, RZ ;  /* 0x000000ff000c7202 */ /* 0x000fc60000000f00 */
[----:B------:R-:W-:-:S06]  /*4640*/  VIADD R13, R10, 0x7fe00000 ;  /* 0x7fe000000a0d7836 */ /* 0x000fcc0000000000 */
[----:B------:R-:W-:-:S10]  /*4650*/  DMUL R52, R46, R12 ;  /* 0x0000000c2e347228 */ /* 0x000fd40000000000 */
[----:B------:R-:W-:-:S13]  /*4660*/  FSETP.GTU.AND P0, PT, |R53|, 1.469367938527859385e-39, PT ;  /* 0x001000003500780b */ /* 0x000fda0003f0c200 */
[----:B------:R-:W-:Y:S05]  /*4670*/  @P0 BRA `(.L_x_57) ;  /* 0x0000000000a80947 */ /* 0x000fea0003800000 */
[----:B------:R-:W-:-:S06]  /*4680*/  DFMA R22, R46, -R22, R50 ;  /* 0x800000162e16722b */ /* 0x000fcc0000000032 */
[----:B------:R-:W-:-:S04]  /*4690*/  IMAD.MOV.U32 R22, RZ, RZ, RZ ;  /* 0x000000ffff167224 */ /* 0x000fc800078e00ff */
[C---:B------:R-:W-:Y:S02]  /*46a0*/  FSETP.NEU.AND P0, PT, R23.reuse, RZ, PT ;  /* 0x000000ff1700720b */ /* 0x040fe40003f0d000 */
[----:B------:R-:W-:-:S04]  /*46b0*/  LOP3.LUT R24, R23, 0x80000000, R25, 0x48, !PT ;  /* 0x8000000017187812 */ /* 0x000fc800078e4819 */
[----:B------:R-:W-:-:S07]  /*46c0*/  LOP3.LUT R23, R24, R13, RZ, 0xfc, !PT ;  /* 0x0000000d18177212 */ /* 0x000fce00078efcff */
[----:B------:R-:W-:Y:S05]  /*46d0*/  @!P0 BRA `(.L_x_57) ;  /* 0x0000000000908947 */ /* 0x000fea0003800000 */
[C---:B------:R-:W-:Y:S01]  /*46e0*/  IADD3 R13, PT, PT, -R10.reuse, RZ, RZ ;  /* 0x000000ff0a0d7210 */ /* 0x040fe20007ffe1ff */
[----:B------:R-:W-:Y:S01]  /*46f0*/  IMAD.MOV.U32 R12, RZ, RZ, RZ ;  /* 0x000000ffff0c7224 */ /* 0x000fe200078e00ff */
[----:B------:R-:W-:-:S05]  /*4700*/  IADD3 R10, PT, PT, -R10, -0x43300000, RZ ;  /* 0xbcd000000a0a7810 */ /* 0x000fca0007ffe1ff */
[----:B------:R-:W-:Y:S02]  /*4710*/  DFMA R12, R52, -R12, R46 ;  /* 0x8000000c340c722b */ /* 0x000fe4000000002e */
[----:B------:R-:W-:-:S08]  /*4720*/  DMUL.RP R46, R46, R22 ;  /* 0x000000162e2e7228 */ /* 0x000fd00000008000 */
[----:B------:R-:W-:Y:S02]  /*4730*/  FSETP.NEU.AND P0, PT, |R13|, R10, PT ;  /* 0x0000000a0d00720b */ /* 0x000fe40003f0d200 */
[----:B------:R-:W-:Y:S02]  /*4740*/  LOP3.LUT R24, R47, R24, RZ, 0x3c, !PT ;  /* 0x000000182f187212 */ /* 0x000fe400078e3cff */
[----:B------:R-:W-:Y:S02]  /*4750*/  FSEL R9, R46, R52, !P0 ;  /* 0x000000342e097208 */ /* 0x000fe40004000000 */
[----:B------:R-:W-:Y:S02]  /*4760*/  FSEL R24, R24, R53, !P0 ;  /* 0x0000003518187208 */ /* 0x000fe40004000000 */
[----:B------:R-:W-:-:S03]  /*4770*/  MOV R52, R9 ;  /* 0x0000000900347202 */ /* 0x000fc60000000f00 */
[----:B------:R-:W-:Y:S01]  /*4780*/  IMAD.MOV.U32 R53, RZ, RZ, R24 ;  /* 0x000000ffff357224 */ /* 0x000fe200078e0018 */
[----:B------:R-:W-:Y:S06]  /*4790*/  BRA `(.L_x_57) ;  /* 0x0000000000607947 */ /* 0x000fec0003800000 */
.L_x_56:
[----:B------:R-:W-:-:S14]  /*47a0*/  DSETP.NAN.AND P0, PT, R48, R48, PT ;  /* 0x000000303000722a */ /* 0x000fdc0003f08000 */
[----:B------:R-:W-:Y:S05]  /*47b0*/  @P0 BRA `(.L_x_58) ;  /* 0x00000000004c0947 */ /* 0x000fea0003800000 */
[----:B------:R-:W-:-:S14]  /*47c0*/  DSETP.NAN.AND P0, PT, R24, R24, PT ;  /* 0x000000181800722a */ /* 0x000fdc0003f08000 */
[----:B------:R-:W-:Y:S05]  /*47d0*/  @P0 BRA `(.L_x_59) ;  /* 0x0000000000340947 */ /* 0x000fea0003800000 */
[----:B------:R-:W-:Y:S01]  /*47e0*/  ISETP.NE.AND P0, PT, R12, R11, PT ;  /* 0x0000000b0c00720c */ /* 0x000fe20003f05270 */
[----:B------:R-:W-:Y:S01]  /*47f0*/  IMAD.MOV.U32 R53, RZ, RZ, -0x80000 ;  /* 0xfff80000ff357424 */ /* 0x000fe200078e00ff */
[----:B------:R-:W-:-:S11]  /*4800*/  MOV R52, 0x0 ;  /* 0x0000000000347802 */ /* 0x000fd60000000f00 */
[----:B------:R-:W-:Y:S05]  /*4810*/  @!P0 BRA `(.L_x_57) ;  /* 0x0000000000408947 */ /* 0x000fea0003800000 */
[----:B------:R-:W-:Y:S02]  /*4820*/  ISETP.NE.AND P0, PT, R12, 0x7ff00000, PT ;  /* 0x7ff000000c00780c */ /* 0x000fe40003f05270 */
[----:B------:R-:W-:Y:S02]  /*4830*/  LOP3.LUT R24, R49, 0x80000000, R25, 0x48, !PT ;  /* 0x8000000031187812 */ /* 0x000fe400078e4819 */
[----:B------:R-:W-:-:S13]  /*4840*/  ISETP.EQ.OR P0, PT, R11, RZ, !P0 ;  /* 0x000000ff0b00720c */ /* 0x000fda0004702670 */
[----:B------:R-:W-:Y:S01]  /*4850*/  @P0 LOP3.LUT R9, R24, 0x7ff00000, RZ, 0xfc, !PT ;  /* 0x7ff0000018090812 */ /* 0x000fe200078efcff */
[----:B------:R-:W-:Y:S01]  /*4860*/  @!P0 IMAD.MOV.U32 R53, RZ, RZ, R24 ;  /* 0x000000ffff358224 */ /* 0x000fe200078e0018 */
[----:B------:R-:W-:Y:S02]  /*4870*/  @!P0 MOV R52, RZ ;  /* 0x000000ff00348202 */ /* 0x000fe40000000f00 */
[----:B------:R-:W-:Y:S01]  /*4880*/  @P0 MOV R52, RZ ;  /* 0x000000ff00340202 */ /* 0x000fe20000000f00 */
[----:B------:R-:W-:Y:S01]  /*4890*/  @P0 IMAD.MOV.U32 R53, RZ, RZ, R9 ;  /* 0x000000ffff350224 */ /* 0x000fe200078e0009 */
[----:B------:R-:W-:Y:S06]  /*48a0*/  BRA `(.L_x_57) ;  /* 0x00000000001c7947 */ /* 0x000fec0003800000 */
.L_x_59:
[----:B------:R-:W-:Y:S02]  /*48b0*/  LOP3.LUT R9, R25, 0x80000, RZ, 0xfc, !PT ;  /* 0x0008000019097812 */ /* 0x000fe400078efcff */
[----:B------:R-:W-:-:S03]  /*48c0*/  MOV R52, R24 ;  /* 0x0000001800347202 */ /* 0x000fc60000000f00 */
[----:B------:R-:W-:Y:S01]  /*48d0*/  IMAD.MOV.U32 R53, RZ, RZ, R9 ;  /* 0x000000ffff357224 */ /* 0x000fe200078e0009 */
[----:B------:R-:W-:Y:S06]  /*48e0*/  BRA `(.L_x_57) ;  /* 0x00000000000c7947 */ /* 0x000fec0003800000 */
.L_x_58:
[----:B------:R-:W-:Y:S02]  /*48f0*/  LOP3.LUT R9, R49, 0x80000, RZ, 0xfc, !PT ;  /* 0x0008000031097812 */ /* 0x000fe400078efcff */
[----:B------:R-:W-:-:S03]  /*4900*/  MOV R52, R48 ;  /* 0x0000003000347202 */ /* 0x000fc60000000f00 */
[----:B------:R-:W-:-:S07]  /*4910*/  IMAD.MOV.U32 R53, RZ, RZ, R9 ;  /* 0x000000ffff357224 */ /* 0x000fce00078e0009 */
.L_x_57:
[----:B------:R-:W-:Y:S05]  /*4920*/  BSYNC.RECONVERGENT B0 ;  /* 0x0000000000007941 */ /* 0x000fea0003800200 */
.L_x_55:
[----:B------:R-:W-:Y:S01]  /*4930*/  MOV R12, R8 ;  /* 0x00000008000c7202 */ /* 0x000fe20000000f00 */
[----:B------:R-:W-:Y:S01]  /*4940*/  IMAD.MOV.U32 R13, RZ, RZ, 0x0 ;  /* 0x00000000ff0d7424 */ /* 0x000fe200078e00ff */
[----:B------:R-:W-:Y:S01]  /*4950*/  MOV R10, R52 ;  /* 0x00000034000a7202 */ /* 0x000fe20000000f00 */
[----:B------:R-:W-:Y:S02]  /*4960*/  IMAD.MOV.U32 R9, RZ, RZ, R53 ;  /* 0x000000ffff097224 */ /* 0x000fe400078e0035 */
[----:B------:R-:W-:Y:S05]  /*4970*/  RET.REL.NODEC R12 `(_Z12momCollisionPdS_S_S_S_S_S_S_iiidS_S_S_S_S_S_S_S_S_S_i) ;  /* 0xffffffb40ca07950 */ /* 0x000fea0003c3ffff */
        .type           $_Z12momCollisionPdS_S_S_S_S_S_S_iiidS_S_S_S_S_S_S_S_S_S_i$__internal_accurate_pow,@function
        .size           $_Z12momCollisionPdS_S_S_S_S_S_S_iiidS_S_S_S_S_S_S_S_S_S_i$__internal_accurate_pow,(.L_x_63 - $_Z12momCollisionPdS_S_S_S_S_S_S_iiidS_S_S_S_S_S_S_S_S_S_i$__internal_accurate_pow)
$_Z12momCollisionPdS_S_S_S_S_S_S_iiidS_S_S_S_S_S_S_S_S_S_i$__internal_accurate_pow:
[----:B------:R-:W-:Y:S01]  /*4980*/  ISETP.GT.U32.AND P0, PT, R9, 0xfffff, PT ;  /* 0x000fffff0900780c */ /* 0x000fe20003f04070 */
[----:B------:R-:W-:Y:S01]  /*4990*/  UMOV UR18, 0x7d2cafe2 ;  /* 0x7d2cafe200127882 */ /* 0x000fe20000000000 */
[----:B------:R-:W-:Y:S01]  /*49a0*/  MOV R11, R9 ;  /* 0x00000009000b7202 */ /* 0x000fe20000000f00 */
[----:B------:R-:W-:Y:S01]  /*49b0*/  UMOV UR19, 0x3eb0f5ff ;  /* 0x3eb0f5ff00137882 */ /* 0x000fe20000000000 */
[----:B------:R-:W-:Y:S01]  /*49c0*/  UMOV UR24, 0x3b39803f ;  /* 0x3b39803f00187882 */ /* 0x000fe20000000000 */
[----:B------:R-:W-:-:S08]  /*49d0*/  UMOV UR25, 0x3c7abc9e ;  /* 0x3c7abc9e00197882 */ /* 0x000fd00000000000 */
[----:B------:R-:W-:-:S10]  /*49e0*/  @!P0 DMUL R12, R10, 1.80143985094819840000e+16 ;  /* 0x435000000a0c8828 */ /* 0x000fd40000000000 */
[----:B------:R-:W-:Y:S01]  /*49f0*/  @!P0 IMAD.MOV.U32 R11, RZ, RZ, R13 ;  /* 0x000000ffff0b8224 */ /* 0x000fe200078e000d */
[----:B------:R-:W-:-:S04]  /*4a00*/  @!P0 MOV R10, R12 ;  /* 0x0000000c000a8202 */ /* 0x000fc80000000f00 */
[----:B------:R-:W-:Y:S01]  /*4a10*/  LOP3.LUT R11, R11, 0x800fffff, RZ, 0xc0, !PT ;  /* 0x800fffff0b0b7812 */ /* 0x000fe200078ec0ff */
[----:B------:R-:W-:-:S03]  /*4a20*/  IMAD.MOV.U32 R44, RZ, RZ, R10 ;  /* 0x000000ffff2c7224 */ /* 0x000fc600078e000a */
[----:B------:R-:W-:-:S04]  /*4a30*/  LOP3.LUT R11, R11, 0x3ff00000, RZ, 0xfc, !PT ;  /* 0x3ff000000b0b7812 */ /* 0x000fc800078efcff */
[----:B------:R-:W-:Y:S02]  /*4a40*/  ISETP.GE.U32.AND P1, PT, R11, 0x3ff6a09f, PT ;  /* 0x3ff6a09f0b00780c */ /* 0x000fe40003f26070 */
[----:B------:R-:W-:-:S11]  /*4a50*/  MOV R45, R11 ;  /* 0x0000000b002d7202 */ /* 0x000fd60000000f00 */
[----:B------:R-:W-:-:S05]  /*4a60*/  @P1 VIADD R10, R45, 0xfff00000 ;  /* 0xfff000002d0a1836 */ /* 0x000fca0000000000 */
[----:B------:R-:W-:Y:S01]  /*4a70*/  @P1 MOV R45, R10 ;  /* 0x0000000a002d1202 */ /* 0x000fe20000000f00 */
[----:B------:R-:W-:-:S05]  /*4a80*/  IMAD.MOV.U32 R10, RZ, RZ, RZ ;  /* 0x000000ffff0a7224 */ /* 0x000fca00078e00ff */
[C---:B------:R-:W-:Y:S02]  /*4a90*/  DADD R40, R44.reuse, 1 ;  /* 0x3ff000002c287429 */ /* 0x040fe40000000000 */
[----:B------:R-:W-:-:S04]  /*4aa0*/  DADD R44, R44, -1 ;  /* 0xbff000002c2c7429 */ /* 0x000fc80000000000 */
[----:B------:R-:W0:Y:S02]  /*4ab0*/  MUFU.RCP64H R11, R41 ;  /* 0x00000029000b7308 */ /* 0x000e240000001800 */
[----:B0-----:R-:W-:-:S08]  /*4ac0*/  DFMA R40, -R40, R10, 1 ;  /* 0x3ff000002828742b */ /* 0x001fd0000000010a */
[----:B------:R-:W-:-:S08]  /*4ad0*/  DFMA R40, R40, R40, R40 ;  /* 0x000000282828722b */ /* 0x000fd00000000028 */
[----:B------:R-:W-:Y:S01]  /*4ae0*/  DFMA R40, R10, R40, R10 ;  /* 0x000000280a28722b */ /* 0x000fe2000000000a */
[----:B------:R-:W-:Y:S01]  /*4af0*/  MOV R10, 0x41ad3b5a ;  /* 0x41ad3b5a000a7802 */ /* 0x000fe20000000f00 */
[----:B------:R-:W-:-:S06]  /*4b00*/  IMAD.MOV.U32 R11, RZ, RZ, 0x3ed0f5d2 ;  /* 0x3ed0f5d2ff0b7424 */ /* 0x000fcc00078e00ff */
[----:B------:R-:W-:-:S08]  /*4b10*/  DMUL R46, R44, R40 ;  /* 0x000000282c2e7228 */ /* 0x000fd00000000000 */
[----:B------:R-:W-:-:S08]  /*4b20*/  DFMA R46, R44, R40, R46 ;  /* 0x000000282c2e722b */ /* 0x000fd0000000002e */
[----:B------:R-:W-:Y:S02]  /*4b30*/  DMUL R24, R46, R46 ;  /* 0x0000002e2e187228 */ /* 0x000fe40000000000 */
[----:B------:R-:W-:-:S06]  /*4b40*/  DADD R22, R44, -R46 ;  /* 0x000000002c167229 */ /* 0x000fcc000000082e */
[----:B------:R-:W-:Y:S01]  /*4b50*/  DFMA R10, R24, UR18, R10 ;  /* 0x00000012180a7c2b */ /* 0x000fe2000800000a */
[----:B------:R-:W-:Y:S01]  /*4b60*/  UMOV UR18, 0x75488a3f ;  /* 0x75488a3f00127882 */ /* 0x000fe20000000000 */
[----:B------:R-:W-:Y:S01]  /*4b70*/  UMOV UR19, 0x3ef3b20a ;  /* 0x3ef3b20a00137882 */ /* 0x000fe20000000000 */
[----:B------:R-:W-:-:S05]  /*4b80*/  DADD R22, R22, R22 ;  /* 0x0000000016167229 */ /* 0x000fca0000000016 */
[----:B------:R-:W-:Y:S01]  /*4b90*/  DFMA R10, R24, R10, UR18 ;  /* 0x00000012180a7e2b */ /* 0x000fe2000800000a */
[----:B------:R-:W-:Y:S01]  /*4ba0*/  UMOV UR18, 0xe4faecd5 ;  /* 0xe4faecd500127882 */ /* 0x000fe20000000000 */
[----:B------:R-:W-:Y:S01]  /*4bb0*/  UMOV UR19, 0x3f1745cd ;  /* 0x3f1745cd00137882 */ /* 0x000fe20000000000 */
[----:B------:R-:W-:-:S05]  /*4bc0*/  DFMA R22, R44, -R46, R22 ;  /* 0x8000002e2c16722b */ /* 0x000fca0000000016 */
[----:B------:R-:W-:Y:S01]  /*4bd0*/  DFMA R10, R24, R10, UR18 ;  /* 0x00000012180a7e2b */ /* 0x000fe2000800000a */
[----:B------:R-:W-:Y:S01]  /*4be0*/  UMOV UR18, 0x258a578b ;  /* 0x258a578b00127882 */ /* 0x000fe20000000000 */
[----:B------:R-:W-:Y:S01]  /*4bf0*/  UMOV UR19, 0x3f3c71c7 ;  /* 0x3f3c71c700137882 */ /* 0x000fe20000000000 */
[----:B------:R-:W-:-:S05]  /*4c00*/  DMUL R22, R40, R22 ;  /* 0x0000001628167228 */ /* 0x000fca0000000000 */
[----:B------:R-:W-:Y:S01]  /*4c10*/  DFMA R10, R24, R10, UR18 ;  /* 0x00000012180a7e2b */ /* 0x000fe2000800000a */
[----:B------:R-:W-:Y:S01]  /*4c20*/  UMOV UR18, 0x9242b910 ;  /* 0x9242b91000127882 */ /* 0x000fe20000000000 */
[----:B------:R-:W-:-:S03]  /*4c30*/  UMOV UR19, 0x3f624924 ;  /* 0x3f62492400137882 */ /* 0x000fc60000000000 */
[----:B------:R-:W-:Y:S01]  /*4c40*/  IADD3 R53, PT, PT, R23, 0x100000, RZ ;  /* 0x0010000017357810 */ /* 0x000fe20007ffe0ff */
[----:B------:R-:W-:Y:S02]  /*4c50*/  IMAD.MOV.U32 R52, RZ, RZ, R22 ;  /* 0x000000ffff347224 */ /* 0x000fe400078e0016 */
[----:B------:R-:W-:Y:S01]  /*4c60*/  DFMA R10, R24, R10, UR18 ;  /* 0x00000012180a7e2b */ /* 0x000fe2000800000a */
[----:B------:R-:W-:Y:S01]  /*4c70*/  UMOV UR18, 0x99999dfb ;  /* 0x99999dfb00127882 */ /* 0x000fe20000000000 */
[----:B------:R-:W-:-:S06]  /*4c80*/  UMOV UR19, 0x3f899999 ;  /* 0x3f89999900137882 */ /* 0x000fcc0000000000 */
[----:B------:R-:W-:Y:S01]  /*4c90*/  DFMA R10, R24, R10, UR18 ;  /* 0x00000012180a7e2b */ /* 0x000fe2000800000a */
[----:B------:R-:W-:Y:S01]  /*4ca0*/  UMOV UR18, 0x55555555 ;  /* 0x5555555500127882 */ /* 0x000fe20000000000 */
[----:B------:R-:W-:-:S06]  /*4cb0*/  UMOV UR19, 0x3fb55555 ;  /* 0x3fb5555500137882 */ /* 0x000fcc0000000000 */
[----:B------:R-:W-:-:S08]  /*4cc0*/  DFMA R44, R24, R10, UR18 ;  /* 0x00000012182c7e2b */ /* 0x000fd0000800000a */
[----:B------:R-:W-:Y:S01]  /*4cd0*/  DADD R40, -R44, UR18 ;  /* 0x000000122c287e29 */ /* 0x000fe20008000100 */
[----:B------:R-:W-:Y:S01]  /*4ce0*/  UMOV UR18, 0xb9e7b0 ;  /* 0x00b9e7b000127882 */ /* 0x000fe20000000000 */
[----:B------:R-:W-:-:S06]  /*4cf0*/  UMOV UR19, 0x3c46a4cb ;  /* 0x3c46a4cb00137882 */ /* 0x000fcc0000000000 */
[----:B------:R-:W-:Y:S02]  /*4d00*/  DFMA R40, R24, R10, R40 ;  /* 0x0000000a1828722b */ /* 0x000fe40000000028 */
[----:B------:R-:W-:Y:S01]  /*4d10*/  DMUL R24, R46, R46 ;  /* 0x0000002e2e187228 */ /* 0x000fe20000000000 */
[----:B------:R-:W-:Y:S02]  /*4d20*/  SHF.R.U32.HI R10, RZ, 0x14, R9 ;  /* 0x00000014ff0a7819 */ /* 0x000fe40000011609 */
[----:B------:R-:W-:-:S03]  /*4d30*/  @!P0 LEA.HI R10, R13, 0xffffffca, RZ, 0xc ;  /* 0xffffffca0d0a8811 */ /* 0x000fc600078f60ff */
[----:B------:R-:W-:Y:S01]  /*4d40*/  DADD R40, R40, -UR18 ;  /* 0x8000001228287e29 */ /* 0x000fe20008000000 */
[C---:B------:R-:W-:Y:S01]  /*4d50*/  IADD3 R9, PT, PT, R10.reuse, -0x3ff, RZ ;  /* 0xfffffc010a097810 */ /* 0x040fe20007ffe0ff */
[C---:B------:R-:W-:Y:S01]  /*4d60*/  DFMA R12, R46.reuse, R46, -R24 ;  /* 0x0000002e2e0c722b */ /* 0x040fe20000000818 */
[----:B------:R-:W-:Y:S01]  /*4d70*/  @P1 VIADD R9, R10, 0xfffffc02 ;  /* 0xfffffc020a091836 */ /* 0x000fe20000000000 */
[----:B------:R-:W-:Y:S01]  /*4d80*/  DMUL R50, R46, R24 ;  /* 0x000000182e327228 */ /* 0x000fe20000000000 */
[----:B------:R-:W-:Y:S01]  /*4d90*/  UMOV UR18, 0x80000000 ;  /* 0x8000000000127882 */ /* 0x000fe20000000000 */
[----:B------:R-:W-:-:S04]  /*4da0*/  UMOV UR19, 0x43300000 ;  /* 0x4330000000137882 */ /* 0x000fc80000000000 */
[C---:B------:R-:W-:Y:S02]  /*4db0*/  DFMA R52, R46.reuse, R52, R12 ;  /* 0x000000342e34722b */ /* 0x040fe4000000000c */
[----:B------:R-:W-:-:S08]  /*4dc0*/  DFMA R12, R46, R24, -R50 ;  /* 0x000000182e0c722b */ /* 0x000fd00000000832 */
[----:B------:R-:W-:Y:S02]  /*4dd0*/  DFMA R12, R22, R24, R12 ;  /* 0x00000018160c722b */ /* 0x000fe4000000000c */
[----:B------:R-:W-:-:S06]  /*4de0*/  DADD R24, R44, R40 ;  /* 0x000000002c187229 */ /* 0x000fcc0000000028 */
[----:B------:R-:W-:Y:S02]  /*4df0*/  DFMA R12, R46, R52, R12 ;  /* 0x000000342e0c722b */ /* 0x000fe4000000000c */
[----:B------:R-:W-:Y:S02]  /*4e00*/  DADD R52, R44, -R24 ;  /* 0x000000002c347229 */ /* 0x000fe40000000818 */
[----:B------:R-:W-:-:S06]  /*4e10*/  DMUL R44, R24, R50 ;  /* 0x00000032182c7228 */ /* 0x000fcc0000000000 */
[----:B------:R-:W-:Y:S02]  /*4e20*/  DADD R52, R40, R52 ;  /* 0x0000000028347229 */ /* 0x000fe40000000034 */
[----:B------:R-:W-:-:S08]  /*4e30*/  DFMA R40, R24, R50, -R44 ;  /* 0x000000321828722b */ /* 0x000fd0000000082c */
[----:B------:R-:W-:-:S08]  /*4e40*/  DFMA R12, R24, R12, R40 ;  /* 0x0000000c180c722b */ /* 0x000fd00000000028 */
[----:B------:R-:W-:-:S08]  /*4e50*/  DFMA R52, R52, R50, R12 ;  /* 0x000000323434722b */ /* 0x000fd0000000000c */
[----:B------:R-:W-:-:S08]  /*4e60*/  DADD R24, R44, R52 ;  /* 0x000000002c187229 */ /* 0x000fd00000000034 */
[--C-:B------:R-:W-:Y:S02]  /*4e70*/  DADD R12, R46, R24.reuse ;  /* 0x000000002e0c7229 */ /* 0x100fe40000000018 */
[----:B------:R-:W-:-:S06]  /*4e80*/  DADD R44, R44, -R24 ;  /* 0x000000002c2c7229 */ /* 0x000fcc0000000818 */
[----:B------:R-:W-:Y:S02]  /*4e90*/  DADD R46, R46, -R12 ;  /* 0x000000002e2e7229 */ /* 0x000fe4000000080c */
[----:B------:R-:W-:-:S06]  /*4ea0*/  DADD R44, R52, R44 ;  /* 0x00000000342c7229 */ /* 0x000fcc000000002c */
[----:B------:R-:W-:Y:S01]  /*4eb0*/  DADD R46, R24, R46 ;  /* 0x00000000182e7229 */ /* 0x000fe2000000002e */
[----:B------:R-:W-:Y:S01]  /*4ec0*/  HFMA2 R25, -RZ, RZ, 3.59375, 0 ;  /* 0x43300000ff197431 */ /* 0x000fe200000001ff */
[----:B------:R-:W-:-:S06]  /*4ed0*/  LOP3.LUT R24, R9, 0x80000000, RZ, 0x3c, !PT ;  /* 0x8000000009187812 */ /* 0x000fcc00078e3cff */
[----:B------:R-:W-:Y:S02]  /*4ee0*/  DADD R44, R44, R46 ;  /* 0x000000002c2c7229 */ /* 0x000fe4000000002e */
[----:B------:R-:W-:Y:S01]  /*4ef0*/  DADD R24, R24, -UR18 ;  /* 0x8000001218187e29 */ /* 0x000fe20008000000 */
[----:B------:R-:W-:Y:S01]  /*4f00*/  UMOV UR18, 0xfefa39ef ;  /* 0xfefa39ef00127882 */ /* 0x000fe20000000000 */
[----:B------:R-:W-:-:S04]  /*4f10*/  UMOV UR19, 0x3fe62e42 ;  /* 0x3fe62e4200137882 */ /* 0x000fc80000000000 */
[----:B------:R-:W-:-:S08]  /*4f20*/  DADD R22, R22, R44 ;  /* 0x0000000016167229 */ /* 0x000fd0000000002c */
[----:B------:R-:W-:-:S08]  /*4f30*/  DADD R40, R12, R22 ;  /* 0x000000000c287229 */ /* 0x000fd00000000016 */
[--C-:B------:R-:W-:Y:S02]  /*4f40*/  DFMA R10, R24, UR18, R40.reuse ;  /* 0x00000012180a7c2b */ /* 0x100fe40008000028 */
[----:B------:R-:W-:-:S06]  /*4f50*/  DADD R44, R12, -R40 ;  /* 0x000000000c2c7229 */ /* 0x000fcc0000000828 */
[----:B------:R-:W-:Y:S02]  /*4f60*/  DFMA R12, R24, -UR18, R10 ;  /* 0x80000012180c7c2b */ /* 0x000fe4000800000a */
[----:B------:R-:W-:-:S06]  /*4f70*/  DADD R44, R22, R44 ;  /* 0x00000000162c7229 */ /* 0x000fcc000000002c */
[----:B------:R-:W-:Y:S01]  /*4f80*/  DADD R12, -R40, R12 ;  /* 0x00000000280c7229 */ /* 0x000fe2000000010c */
[----:B------:R-:W-:Y:S01]  /*4f90*/  IMAD.MOV.U32 R40, RZ, RZ, 0x652b82fe ;  /* 0x652b82feff287424 */ /* 0x000fe200078e00ff */
[----:B------:R-:W-:-:S06]  /*4fa0*/  MOV R41, 0x3ff71547 ;  /* 0x3ff7154700297802 */ /* 0x000fcc0000000f00 */
[----:B------:R-:W-:-:S08]  /*4fb0*/  DADD R12, R44, -R12 ;  /* 0x000000002c0c7229 */ /* 0x000fd0000000080c */
[----:B------:R-:W-:-:S08]  /*4fc0*/  DFMA R24, R24, UR24, R12 ;  /* 0x0000001818187c2b */ /* 0x000fd0000800000c */
[----:B------:R-:W-:-:S08]  /*4fd0*/  DADD R12, R10, R24 ;  /* 0x000000000a0c7229 */ /* 0x000fd00000000018 */
[----:B------:R-:W-:Y:S02]  /*4fe0*/  DADD R22, R10, -R12 ;  /* 0x000000000a167229 */ /* 0x000fe4000000080c */
[----:B------:R-:W-:-:S06]  /*4ff0*/  DMUL R10, R12, 2 ;  /* 0x400000000c0a7828 */ /* 0x000fcc0000000000 */
[----:B------:R-:W-:Y:S02]  /*5000*/  DADD R22, R24, R22 ;  /* 0x0000000018167229 */ /* 0x000fe40000000016 */
[----:B------:R-:W-:-:S08]  /*5010*/  DFMA R12, R12, 2, -R10 ;  /* 0x400000000c0c782b */ /* 0x000fd0000000080a */
[----:B------:R-:W-:-:S08]  /*5020*/  DFMA R22, R22, 2, R12 ;  /* 0x400000001616782b */ /* 0x000fd0000000000c */
[----:B------:R-:W-:-:S08]  /*5030*/  DADD R44, R10, R22 ;  /* 0x000000000a2c7229 */ /* 0x000fd00000000016 */
[----:B------:R-:W-:Y:S02]  /*5040*/  DFMA R40, R44, R40, 6.75539944105574400000e+15 ;  /* 0x433800002c28742b */ /* 0x000fe40000000028 */
[----:B------:R-:W-:Y:S01]  /*5050*/  FSETP.GEU.AND P0, PT, |R45|, 4.1917929649353027344, PT ;  /* 0x4086232b2d00780b */ /* 0x000fe20003f0e200 */
[----:B------:R-:W-:-:S05]  /*5060*/  DADD R10, R10, -R44 ;  /* 0x000000000a0a7229 */ /* 0x000fca000000082c */
[----:B------:R-:W-:-:S03]  /*5070*/  DADD R12, R40, -6.75539944105574400000e+15 ;  /* 0xc3380000280c7429 */ /* 0x000fc60000000000 */
[----:B------:R-:W-:-:S05]  /*5080*/  DADD R22, R22, R10 ;  /* 0x0000000016167229 */ /* 0x000fca000000000a */
[----:B------:R-:W-:Y:S01]  /*5090*/  DFMA R24, R12, -UR18, R44 ;  /* 0x800000120c187c2b */ /* 0x000fe2000800002c */
[----:B------:R-:W-:Y:S01]  /*50a0*/  UMOV UR18, 0x3b39803f ;  /* 0x3b39803f00127882 */ /* 0x000fe20000000000 */
[----:B------:R-:W-:-:S06]  /*50b0*/  UMOV UR19, 0x3c7abc9e ;  /* 0x3c7abc9e00137882 */ /* 0x000fcc0000000000 */
[----:B------:R-:W-:Y:S01]  /*50c0*/  DFMA R24, R12, -UR18, R24 ;  /* 0x800000120c187c2b */ /* 0x000fe20008000018 */
[----:B------:R-:W-:Y:S01]  /*50d0*/  UMOV UR18, 0x69ce2bdf ;  /* 0x69ce2bdf00127882 */ /* 0x000fe20000000000 */
[----:B------:R-:W-:Y:S01]  /*50e0*/  IMAD.MOV.U32 R12, RZ, RZ, -0x35dec16 ;  /* 0xfca213eaff0c7424 */ /* 0x000fe200078e00ff */
[----:B------:R-:W-:Y:S01]  /*50f0*/  MOV R13, 0x3e928af3 ;  /* 0x3e928af3000d7802 */ /* 0x000fe20000000f00 */
[----:B------:R-:W-:-:S05]  /*5100*/  UMOV UR19, 0x3e5ade15 ;  /* 0x3e5ade1500137882 */ /* 0x000fca0000000000 */
[----:B------:R-:W-:Y:S01]  /*5110*/  DFMA R12, R24, UR18, R12 ;  /* 0x00000012180c7c2b */ /* 0x000fe2000800000c */
[----:B------:R-:W-:Y:S01]  /*5120*/  UMOV UR18, 0x62401315 ;  /* 0x6240131500127882 */ /* 0x000fe20000000000 */
[----:B------:R-:W-:-:S06]  /*5130*/  UMOV UR19, 0x3ec71dee ;  /* 0x3ec71dee00137882 */ /* 0x000fcc0000000000 */
[----:B------:R-:W-:Y:S01]  /*5140*/  DFMA R12, R24, R12, UR18 ;  /* 0x00000012180c7e2b */ /* 0x000fe2000800000c */
        /* <DEDUP_REMOVED lines=20> */
[----:B------:R-:W-:-:S08]  /*5290*/  DFMA R12, R24, R12, UR18 ;  /* 0x00000012180c7e2b */ /* 0x000fd0000800000c */
[----:B------:R-:W-:-:S08]  /*52a0*/  DFMA R12, R24, R12, 1 ;  /* 0x3ff00000180c742b */ /* 0x000fd0000000000c */
[----:B------:R-:W-:-:S10]  /*52b0*/  DFMA R12, R24, R12, 1 ;  /* 0x3ff00000180c742b */ /* 0x000fd4000000000c */
[----:B------:R-:W-:Y:S01]  /*52c0*/  IMAD R25, R40, 0x100000, R13 ;  /* 0x0010000028197824 */ /* 0x000fe200078e020d */
[----:B------:R-:W-:Y:S01]  /*52d0*/  MOV R24, R12 ;  /* 0x0000000c00187202 */ /* 0x000fe20000000f00 */
[----:B------:R-:W-:Y:S06]  /*52e0*/  @!P0 BRA `(.L_x_60) ;  /* 0x0000000000348947 */ /* 0x000fec0003800000 */
[----:B------:R-:W-:Y:S01]  /*52f0*/  FSETP.GEU.AND P1, PT, |R45|, 4.2275390625, PT ;  /* 0x408748002d00780b */ /* 0x000fe20003f2e200 */
[C---:B------:R-:W-:Y:S02]  /*5300*/  DADD R24, R44.reuse, +INF ;  /* 0x7ff000002c187429 */ /* 0x040fe40000000000 */
[----:B------:R-:W-:-:S08]  /*5310*/  DSETP.GEU.AND P0, PT, R44, RZ, PT ;  /* 0x000000ff2c00722a */ /* 0x000fd00003f0e000 */
[----:B------:R-:W-:Y:S02]  /*5320*/  FSEL R24, R24, RZ, P0 ;  /* 0x000000ff18187208 */ /* 0x000fe40000000000 */
[----:B------:R-:W-:Y:S02]  /*5330*/  @!P1 LEA.HI R10, R40, R40, RZ, 0x1 ;  /* 0x00000028280a9211 */ /* 0x000fe400078f08ff */
[----:B------:R-:W-:Y:S02]  /*5340*/  FSEL R25, R25, RZ, P0 ;  /* 0x000000ff19197208 */ /* 0x000fe40000000000 */
[----:B------:R-:W-:-:S04]  /*5350*/  @!P1 SHF.R.S32.HI R10, RZ, 0x1, R10 ;  /* 0x00000001ff0a9819 */ /* 0x000fc8000001140a */
[----:B------:R-:W-:Y:S01]  /*5360*/  @!P1 LEA R11, R10, R13, 0x14 ;  /* 0x0000000d0a0b9211 */ /* 0x000fe200078ea0ff */
[----:B------:R-:W-:Y:S02]  /*5370*/  @!P1 IMAD.IADD R9, R40, 0x1, -R10 ;  /* 0x0000000128099824 */ /* 0x000fe400078e0a0a */
[----:B------:R-:W-:Y:S01]  /*5380*/  @!P1 IMAD.MOV.U32 R10, RZ, RZ, R12 ;  /* 0x000000ffff0a9224 */ /* 0x000fe200078e000c */
[----:B------:R-:W-:Y:S02]  /*5390*/  @!P1 MOV R12, RZ ;  /* 0x000000ff000c9202 */ /* 0x000fe40000000f00 */
[----:B------:R-:W-:-:S06]  /*53a0*/  @!P1 LEA R13, R9, 0x3ff00000, 0x14 ;  /* 0x3ff00000090d9811 */ /* 0x000fcc00078ea0ff */
[----:B------:R-:W-:-:S11]  /*53b0*/  @!P1 DMUL R24, R10, R12 ;  /* 0x0000000c0a189228 */ /* 0x000fd60000000000 */
.L_x_60:
[----:B------:R-:W-:Y:S01]  /*53c0*/  DFMA R22, R22, R24, R24 ;  /* 0x000000181616722b */ /* 0x000fe20000000018 */
[----:B------:R-:W-:Y:S01]  /*53d0*/  IMAD.MOV.U32 R12, RZ, RZ, R8 ;  /* 0x000000ffff0c7224 */ /* 0x000fe200078e0008 */
[----:B------:R-:W-:Y:S01]  /*53e0*/  DSETP.NEU.AND P0, PT, |R24|, +INF , PT ;  /* 0x7ff000001800742a */ /* 0x000fe20003f0d200 */
[----:B------:R-:W-:-:S07]  /*53f0*/  MOV R13, 0x0 ;  /* 0x00000000000d7802 */ /* 0x000fce0000000f00 */
[----:B------:R-:W-:Y:S02]  /*5400*/  FSEL R10, R24, R22, !P0 ;  /* 0x00000016180a7208 */ /* 0x000fe40004000000 */
[----:B------:R-:W-:Y:S01]  /*5410*/  FSEL R9, R25, R23, !P0 ;  /* 0x0000001719097208 */ /* 0x000fe20004000000 */
[----:B------:R-:W-:Y:S06]  /*5420*/  RET.REL.NODEC R12 `(_Z12momCollisionPdS_S_S_S_S_S_S_iiidS_S_S_S_S_S_S_S_S_S_i) ;  /* 0xffffffa80cf47950 */ /* 0x000fec0003c3ffff */
.L_x_61:
[----:B------:R-:W-:-:S00]  /*5430*/  BRA `(.L_x_61) ;  /* 0xfffffffc00fc7947 */ /* 0x000fc0000383ffff */
[----:B------:R-:W-:-:S00]  /*5440*/  NOP ;  /* 0x0000000000007918 */ /* 0x000fc00000000000 */
        /* <DEDUP_REMOVED lines=11> */
.L_x_63:


//--------------------- .nv.shared.reserved.0     --------------------------
	.section	.nv.shared.reserved.0,"aw",@nobits
	.weak		__nv_reservedSMEM_offset_0_alias
	.size		__nv_reservedSMEM_offset_0_alias, 0, 64
	.other		__nv_reservedSMEM_offset_0_alias,@"STO_CUDA_RESERVED_SHARED STV_DEFAULT"
__nv_reservedSMEM_offset_0_alias:
	.zero		0
	.zero		64


//--------------------- .nv.constant0._Z12momCollisionPdS_S_S_S_S_S_S_iiidS_S_S_S_S_S_S_S_S_S_i --------------------------
	.section	.nv.constant0._Z12momCollisionPdS_S_S_S_S_S_S_iiidS_S_S_S_S_S_S_S_S_S_i,"a",@progbits
	.sectionflags	@""
	.align	4
.nv.constant0._Z12momCollisionPdS_S_S_S_S_S_S_iiidS_S_S_S_S_S_S_S_S_S_i:
	.zero		1068


//--------------------- SYMBOLS --------------------------

	.type		.nv.reservedSmem.offset0,@object
	.size		.nv.reservedSmem.offset0,0x4
